	.headerflags	@"EF_CUDA_TEXMODE_UNIFIED EF_CUDA_64BIT_ADDRESS EF_CUDA_ACCELERATORS EF_CUDA_SM90 EF_CUDA_VIRTUAL_SM(EF_CUDA_SM90)"
	.elftype	@"ET_EXEC"


//--------------------- .nv.info                  --------------------------
	.section	.nv.info,"",@"SHT_CUDA_INFO"
	.align	4


	//----- nvinfo : EIATTR_REGCOUNT
	.align		4
        /*0000*/ 	.byte	0x04, 0x2f
        /*0002*/ 	.short	(.L_1 - .L_0)
	.align		4
.L_0:
        /*0004*/ 	.word	index@(triton_mm)
        /*0008*/ 	.word	0x0000007a


	//----- nvinfo : EIATTR_MIN_STACK_SIZE
	.align		4
.L_1:
        /*000c*/ 	.byte	0x04, 0x12
        /*000e*/ 	.short	(.L_3 - .L_2)
	.align		4
.L_2:
        /*0010*/ 	.word	index@(triton_mm)
        /*0014*/ 	.word	0x00000000


	//----- nvinfo : EIATTR_FRAME_SIZE
	.align		4
.L_3:
        /*0018*/ 	.byte	0x04, 0x11
        /*001a*/ 	.short	(.L_5 - .L_4)
	.align		4
.L_4:
        /*001c*/ 	.word	index@(triton_mm)
        /*0020*/ 	.word	0x00000000


	//----- nvinfo : EIATTR_MIN_STACK_SIZE
	.align		4
.L_5:
        /*0024*/ 	.byte	0x04, 0x12
        /*0026*/ 	.short	(.L_7 - .L_6)
	.align		4
.L_6:
        /*0028*/ 	.word	index@(triton_mm)
        /*002c*/ 	.word	0x00000000
.L_7:


//--------------------- .nv.info.triton_mm        --------------------------
	.section	.nv.info.triton_mm,"",@"SHT_CUDA_INFO"
	.sectionflags	@""
	.align	4


	//----- nvinfo : EIATTR_CUDA_API_VERSION
	.align		4
        /*0000*/ 	.byte	0x04, 0x37
        /*0002*/ 	.short	(.L_9 - .L_8)
.L_8:
        /*0004*/ 	.word	0x0000007c


	//----- nvinfo : EIATTR_KPARAM_INFO
	.align		4
.L_9:
        /*0008*/ 	.byte	0x04, 0x17
        /*000a*/ 	.short	(.L_11 - .L_10)
.L_10:
        /*000c*/ 	.word	0x00000000
        /*0010*/ 	.short	0x0002
        /*0012*/ 	.short	0x0010
        /*0014*/ 	.byte	0x00, 0xf0, 0x21, 0x00


	//----- nvinfo : EIATTR_KPARAM_INFO
	.align		4
.L_11:
        /*0018*/ 	.byte	0x04, 0x17
        /*001a*/ 	.short	(.L_13 - .L_12)
.L_12:
        /*001c*/ 	.word	0x00000000
        /*0020*/ 	.short	0x0001
        /*0022*/ 	.short	0x0008
        /*0024*/ 	.byte	0x00, 0xf0, 0x21, 0x00


	//----- nvinfo : EIATTR_KPARAM_INFO
	.align		4
.L_13:
        /*0028*/ 	.byte	0x04, 0x17
        /*002a*/ 	.short	(.L_15 - .L_14)
.L_14:
        /*002c*/ 	.word	0x00000000
        /*0030*/ 	.short	0x0000
        /*0032*/ 	.short	0x0000
        /*0034*/ 	.byte	0x00, 0xf0, 0x21, 0x00


	//----- nvinfo : EIATTR_SPARSE_MMA_MASK
	.align		4
.L_15:
        /*0038*/ 	.byte	0x03, 0x50
        /*003a*/ 	.short	0x0000


	//----- nvinfo : EIATTR_MAXREG_COUNT
	.align		4
        /*003c*/ 	.byte	0x03, 0x1b
        /*003e*/ 	.short	0x00ff


	//----- nvinfo : EIATTR_COOP_GROUP_MASK_REGIDS
	.align		4
        /*0040*/ 	.byte	0x04, 0x29
        /*0042*/ 	.short	(.L_17 - .L_16)


	//   ....[0]....
.L_16:
        /*0044*/ 	.word	0xffffffff


	//----- nvinfo : EIATTR_COOP_GROUP_INSTR_OFFSETS
	.align		4
.L_17:
        /*0048*/ 	.byte	0x04, 0x28
        /*004a*/ 	.short	(.L_19 - .L_18)


	//   ....[0]....
.L_18:
        /*004c*/ 	.word	0x00001070


	//----- nvinfo : EIATTR_EXIT_INSTR_OFFSETS
	.align		4
.L_19:
        /*0050*/ 	.byte	0x04, 0x1c
        /*0052*/ 	.short	(.L_21 - .L_20)


	//   ....[0]....
.L_20:
        /*0054*/ 	.word	0x00001e50


	//   ....[1]....
        /*0058*/ 	.word	0x00001ea0


	//----- nvinfo : EIATTR_MAX_THREADS
	.align		4
.L_21:
        /*005c*/ 	.byte	0x04, 0x05
        /*005e*/ 	.short	(.L_23 - .L_22)
.L_22:
        /*0060*/ 	.word	0x00000080
        /*0064*/ 	.word	0x00000001
        /*0068*/ 	.word	0x00000001


	//----- nvinfo : EIATTR_CBANK_PARAM_SIZE
	.align		4
.L_23:
        /*006c*/ 	.byte	0x03, 0x19
        /*006e*/ 	.short	0x0018


	//----- nvinfo : EIATTR_PARAM_CBANK
	.align		4
        /*0070*/ 	.byte	0x04, 0x0a
        /*0072*/ 	.short	(.L_25 - .L_24)
	.align		4
.L_24:
        /*0074*/ 	.word	index@(.nv.constant0.triton_mm)
        /*0078*/ 	.short	0x0210
        /*007a*/ 	.short	0x0018


	//----- nvinfo : EIATTR_SW_WAR
	.align		4
.L_25:
        /*007c*/ 	.byte	0x04, 0x36
        /*007e*/ 	.short	(.L_27 - .L_26)
.L_26:
        /*0080*/ 	.word	0x00000008
.L_27:


//--------------------- .nv.callgraph             --------------------------
	.section	.nv.callgraph,"",@"SHT_CUDA_CALLGRAPH"
	.align	4
	.sectionentsize	8
	.align		4
        /*0000*/ 	.word	0x00000000
	.align		4
        /*0004*/ 	.word	0xffffffff
	.align		4
        /*0008*/ 	.word	0x00000000
	.align		4
        /*000c*/ 	.word	0xfffffffe
	.align		4
        /*0010*/ 	.word	0x00000000
	.align		4
        /*0014*/ 	.word	0xfffffffd
	.align		4
        /*0018*/ 	.word	0x00000000
	.align		4
        /*001c*/ 	.word	0xfffffffc


//--------------------- .text.triton_mm           --------------------------
	.section	.text.triton_mm,"ax",@progbits
	.sectionflags	@"SHF_BARRIERS=1"
	.align	128
        .global         triton_mm
        .type           triton_mm,@function
        .size           triton_mm,(.L_x_2 - triton_mm)
        .other          triton_mm,@"STO_CUDA_ENTRY STV_DEFAULT"
triton_mm:
.text.triton_mm:
[----:B------:R-:W1:Y:S01]  /*0000*/  LDC R1, c[0x0][0x28] ;  /* 0x00000a00ff017b82 */ /* 0x000e620000000800 */
[----:B------:R-:W2:Y:S01]  /*0010*/  S2R R9, SR_CTAID.X ;  /* 0x0000000000097919 */ /* 0x000ea20000002500 */
[----:B------:R-:W-:-:S06]  /*0020*/  IMAD.MOV.U32 R5, RZ, RZ, -0x8 ;  /* 0xfffffff8ff057424 */ /* 0x000fcc00078e00ff */
[----:B------:R-:W3:Y:S01]  /*0030*/  S2UR UR14, SR_CgaCtaId ;  /* 0x00000000000e79c3 */ /* 0x000ee20000008800 */
[----:B------:R-:W-:Y:S01]  /*0040*/  UMOV UR4, 0x400 ;  /* 0x0000040000047882 */ /* 0x000fe20000000000 */
[----:B------:R-:W-:Y:S01]  /*0050*/  ULDC.64 UR18, c[0x0][0x208] ;  /* 0x0000820000127ab9 */ /* 0x000fe20000000a00 */
[----:B------:R-:W-:Y:S01]  /*0060*/  IMAD.MOV.U32 R111, RZ, RZ, -0x40 ;  /* 0xffffffc0ff6f7424 */ /* 0x000fe200078e00ff */
[----:B------:R-:W-:Y:S02]  /*0070*/  CS2R R52, SRZ ;  /* 0x0000000000347805 */ /* 0x000fe4000001ff00 */
[----:B------:R-:W-:Y:S02]  /*0080*/  CS2R R54, SRZ ;  /* 0x0000000000367805 */ /* 0x000fe4000001ff00 */
[----:B------:R-:W-:Y:S02]  /*0090*/  CS2R R56, SRZ ;  /* 0x0000000000387805 */ /* 0x000fe4000001ff00 */
[----:B------:R-:W-:Y:S01]  /*00a0*/  CS2R R58, SRZ ;  /* 0x00000000003a7805 */ /* 0x000fe2000001ff00 */
[----:B------:R-:W4:Y:S01]  /*00b0*/  LDC.64 R36, c[0x0][0x218] ;  /* 0x00008600ff247b82 */ /* 0x000f220000000a00 */
[----:B------:R-:W-:-:S02]  /*00c0*/  CS2R R60, SRZ ;  /* 0x00000000003c7805 */ /* 0x000fc4000001ff00 */
[----:B------:R-:W-:Y:S02]  /*00d0*/  CS2R R62, SRZ ;  /* 0x00000000003e7805 */ /* 0x000fe4000001ff00 */
[----:B------:R-:W-:Y:S02]  /*00e0*/  CS2R R64, SRZ ;  /* 0x0000000000407805 */ /* 0x000fe4000001ff00 */
[----:B------:R-:W-:Y:S02]  /*00f0*/  CS2R R66, SRZ ;  /* 0x0000000000427805 */ /* 0x000fe4000001ff00 */
[----:B------:R-:W-:Y:S02]  /*0100*/  CS2R R68, SRZ ;  /* 0x0000000000447805 */ /* 0x000fe4000001ff00 */
[----:B------:R-:W-:Y:S02]  /*0110*/  CS2R R70, SRZ ;  /* 0x0000000000467805 */ /* 0x000fe4000001ff00 */
[----:B------:R-:W-:-:S02]  /*0120*/  CS2R R72, SRZ ;  /* 0x0000000000487805 */ /* 0x000fc4000001ff00 */
[----:B------:R-:W-:Y:S02]  /*0130*/  CS2R R74, SRZ ;  /* 0x00000000004a7805 */ /* 0x000fe4000001ff00 */
[----:B------:R-:W-:Y:S02]  /*0140*/  CS2R R76, SRZ ;  /* 0x00000000004c7805 */ /* 0x000fe4000001ff00 */
[----:B------:R-:W-:Y:S02]  /*0150*/  CS2R R78, SRZ ;  /* 0x00000000004e7805 */ /* 0x000fe4000001ff00 */
[----:B------:R-:W-:Y:S02]  /*0160*/  CS2R R80, SRZ ;  /* 0x0000000000507805 */ /* 0x000fe4000001ff00 */
[----:B------:R-:W-:Y:S02]  /*0170*/  CS2R R82, SRZ ;  /* 0x0000000000527805 */ /* 0x000fe4000001ff00 */
[----:B------:R-:W-:-:S02]  /*0180*/  CS2R R84, SRZ ;  /* 0x0000000000547805 */ /* 0x000fc4000001ff00 */
[----:B------:R-:W-:Y:S01]  /*0190*/  CS2R R86, SRZ ;  /* 0x0000000000567805 */ /* 0x000fe2000001ff00 */
[----:B------:R-:W-:Y:S01]  /*01a0*/  UMOV UR15, 0x1 ;  /* 0x00000001000f7882 */ /* 0x000fe20000000000 */
[----:B---3--:R-:W-:Y:S01]  /*01b0*/  UPRMT UR14, UR14, 0x654, UR4 ;  /* 0x000006540e0e7896 */ /* 0x008fe20008000004 */
[----:B------:R-:W-:Y:S02]  /*01c0*/  UMOV UR6, 0xffffffff ;  /* 0xffffffff00067882 */ /* 0x000fe40000000000 */
[----:B------:R-:W-:Y:S01]  /*01d0*/  UMOV UR4, URZ ;  /* 0x0000003f00047c82 */ /* 0x000fe20008000000 */
[----:B------:R-:W-:Y:S01]  /*01e0*/  UIADD3 UR17, UR14, 0x6000, URZ ;  /* 0x000060000e117890 */ /* 0x000fe2000fffe03f */
[----:B--2---:R-:W-:Y:S01]  /*01f0*/  IMAD.HI R0, R9, 0x2aaaaaab, RZ ;  /* 0x2aaaaaab09007827 */ /* 0x004fe200078e02ff */
[----:B------:R-:W-:-:S04]  /*0200*/  UMOV UR5, URZ ;  /* 0x0000003f00057c82 */ /* 0x000fc80008000000 */
[----:B------:R-:W-:-:S04]  /*0210*/  SHF.R.U32.HI R3, RZ, 0x1f, R0 ;  /* 0x0000001fff037819 */ /* 0x000fc80000011600 */
[----:B------:R-:W-:-:S05]  /*0220*/  LEA.HI.SX32 R0, R0, R3, 0x1b ;  /* 0x0000000300007211 */ /* 0x000fca00078fdaff */
[C---:B------:R-:W-:Y:S02]  /*0230*/  IMAD R2, R0.reuse, R5, 0x40 ;  /* 0x0000004000027424 */ /* 0x040fe400078e0205 */
[----:B------:R-:W-:-:S03]  /*0240*/  IMAD R7, R0, -0xc0, R9 ;  /* 0xffffff4000077824 */ /* 0x000fc600078e0209 */
[----:B------:R-:W-:Y:S02]  /*0250*/  VIMNMX R4, R2, 0x8, PT ;  /* 0x0000000802047848 */ /* 0x000fe40003fe0100 */
[----:B------:R-:W-:Y:S02]  /*0260*/  IABS R6, R7 ;  /* 0x0000000700067213 */ /* 0x000fe40000000000 */
[-C--:B------:R-:W-:Y:S02]  /*0270*/  IABS R8, R4.reuse ;  /* 0x0000000400087213 */ /* 0x080fe40000000000 */
[-C--:B------:R-:W-:Y:S02]  /*0280*/  IABS R10, R4.reuse ;  /* 0x00000004000a7213 */ /* 0x080fe40000000000 */
[----:B------:R-:W2:Y:S01]  /*0290*/  I2F.RP R5, R8 ;  /* 0x0000000800057306 */ /* 0x000ea20000209400 */
[----:B------:R-:W-:Y:S02]  /*02a0*/  LOP3.LUT R7, R7, R4, RZ, 0x3c, !PT ;  /* 0x0000000407077212 */ /* 0x000fe400078e3cff */
[----:B------:R-:W-:Y:S01]  /*02b0*/  IMAD.MOV R12, RZ, RZ, -R10 ;  /* 0x000000ffff0c7224 */ /* 0x000fe200078e0a0a */
[----:B------:R-:W-:-:S02]  /*02c0*/  IABS R10, R9 ;  /* 0x00000009000a7213 */ /* 0x000fc40000000000 */
[----:B------:R-:W-:Y:S02]  /*02d0*/  ISETP.GE.AND P3, PT, R7, RZ, PT ;  /* 0x000000ff0700720c */ /* 0x000fe40003f66270 */
[----:B--2---:R-:W2:Y:S02]  /*02e0*/  MUFU.RCP R5, R5 ;  /* 0x0000000500057308 */ /* 0x004ea40000001000 */
[----:B--2---:R-:W-:-:S06]  /*02f0*/  VIADD R2, R5, 0xffffffe ;  /* 0x0ffffffe05027836 */ /* 0x004fcc0000000000 */
[----:B------:R2:W3:Y:S02]  /*0300*/  F2I.FTZ.U32.TRUNC.NTZ R3, R2 ;  /* 0x0000000200037305 */ /* 0x0004e4000021f000 */
[----:B--2---:R-:W-:Y:S02]  /*0310*/  IMAD.MOV.U32 R2, RZ, RZ, RZ ;  /* 0x000000ffff027224 */ /* 0x004fe400078e00ff */
[----:B---3--:R-:W-:-:S04]  /*0320*/  IMAD.MOV R11, RZ, RZ, -R3 ;  /* 0x000000ffff0b7224 */ /* 0x008fc800078e0a03 */
[----:B------:R-:W-:-:S04]  /*0330*/  IMAD R11, R11, R8, RZ ;  /* 0x000000080b0b7224 */ /* 0x000fc800078e02ff */
[----:B------:R-:W-:Y:S02]  /*0340*/  IMAD.HI.U32 R3, R3, R11, R2 ;  /* 0x0000000b03037227 */ /* 0x000fe400078e0002 */
[----:B------:R-:W2:Y:S04]  /*0350*/  S2R R2, SR_TID.X ;  /* 0x0000000000027919 */ /* 0x000ea80000002100 */
[----:B------:R-:W-:-:S04]  /*0360*/  IMAD.HI.U32 R5, R3, R6, RZ ;  /* 0x0000000603057227 */ /* 0x000fc800078e00ff */
[----:B------:R-:W-:Y:S02]  /*0370*/  IMAD R6, R5, R12, R6 ;  /* 0x0000000c05067224 */ /* 0x000fe400078e0206 */
[----:B------:R-:W-:-:S03]  /*0380*/  IMAD.HI.U32 R3, R3, R10, RZ ;  /* 0x0000000a03037227 */ /* 0x000fc600078e00ff */
[----:B------:R-:W-:Y:S01]  /*0390*/  ISETP.GT.U32.AND P2, PT, R8, R6, PT ;  /* 0x000000060800720c */ /* 0x000fe20003f44070 */
[----:B------:R-:W-:-:S05]  /*03a0*/  IMAD R3, R3, R12, R10 ;  /* 0x0000000c03037224 */ /* 0x000fca00078e020a */
[----:B------:R-:W-:-:S07]  /*03b0*/  ISETP.GT.U32.AND P1, PT, R8, R3, PT ;  /* 0x000000030800720c */ /* 0x000fce0003f24070 */
[--C-:B------:R-:W-:Y:S02]  /*03c0*/  @!P2 IMAD.IADD R6, R6, 0x1, -R8.reuse ;  /* 0x000000010606a824 */ /* 0x100fe400078e0a08 */
[----:B------:R-:W-:Y:S01]  /*03d0*/  @!P2 VIADD R5, R5, 0x1 ;  /* 0x000000010505a836 */ /* 0x000fe20000000000 */
[----:B------:R-:W-:Y:S02]  /*03e0*/  ISETP.GE.AND P2, PT, R9, RZ, PT ;  /* 0x000000ff0900720c */ /* 0x000fe40003f46270 */
[----:B------:R-:W-:Y:S01]  /*03f0*/  ISETP.GE.U32.AND P0, PT, R6, R8, PT ;  /* 0x000000080600720c */ /* 0x000fe20003f06070 */
[----:B------:R-:W-:Y:S01]  /*0400*/  @!P1 IMAD.IADD R3, R3, 0x1, -R8 ;  /* 0x0000000103039824 */ /* 0x000fe200078e0a08 */
[--C-:B--2---:R-:W-:Y:S02]  /*0410*/  SHF.R.U32.HI R6, RZ, 0x3, R2.reuse ;  /* 0x00000003ff067819 */ /* 0x104fe40000011602 */
[----:B------:R-:W-:Y:S02]  /*0420*/  SHF.R.U32.HI R110, RZ, 0x5, R2 ;  /* 0x00000005ff6e7819 */ /* 0x000fe40000011602 */
[----:B------:R-:W-:-:S02]  /*0430*/  ISETP.GT.U32.AND P1, PT, R8, R3, PT ;  /* 0x000000030800720c */ /* 0x000fc40003f24070 */
[----:B------:R-:W-:-:S05]  /*0440*/  LOP3.LUT R110, R110, 0x7fffffc, RZ, 0xc0, !PT ;  /* 0x07fffffc6e6e7812 */ /* 0x000fca00078ec0ff */
[----:B------:R-:W-:Y:S01]  /*0450*/  @P0 VIADD R5, R5, 0x1 ;  /* 0x0000000105050836 */ /* 0x000fe20000000000 */
[----:B------:R-:W-:Y:S02]  /*0460*/  ISETP.NE.AND P0, PT, R4, RZ, PT ;  /* 0x000000ff0400720c */ /* 0x000fe40003f05270 */
[----:B------:R-:W-:Y:S01]  /*0470*/  LOP3.LUT R4, RZ, R4, RZ, 0x33, !PT ;  /* 0x00000004ff047212 */ /* 0x000fe200078e33ff */
[----:B------:R-:W-:Y:S02]  /*0480*/  @!P3 IMAD.MOV R5, RZ, RZ, -R5 ;  /* 0x000000ffff05b224 */ /* 0x000fe400078e0a05 */
[----:B------:R-:W-:-:S03]  /*0490*/  @!P1 IMAD.IADD R3, R3, 0x1, -R8 ;  /* 0x0000000103039824 */ /* 0x000fc600078e0a08 */
[----:B------:R-:W-:Y:S01]  /*04a0*/  SEL R14, R4, R5, !P0 ;  /* 0x00000005040e7207 */ /* 0x000fe20004000000 */
[----:B------:R-:W-:Y:S01]  /*04b0*/  @!P2 IMAD.MOV R3, RZ, RZ, -R3 ;  /* 0x000000ffff03a224 */ /* 0x000fe200078e0a03 */
[----:B------:R-:W-:-:S03]  /*04c0*/  SGXT.U32 R5, R6, 0x4 ;  /* 0x000000040605781a */ /* 0x000fc60000000000 */
[----:B------:R-:W-:Y:S01]  /*04d0*/  IMAD.SHL.U32 R14, R14, 0x80, RZ ;  /* 0x000000800e0e7824 */ /* 0x000fe200078e00ff */
[----:B------:R-:W-:-:S04]  /*04e0*/  SEL R3, R4, R3, !P0 ;  /* 0x0000000304037207 */ /* 0x000fc80004000000 */
[----:B------:R-:W-:Y:S01]  /*04f0*/  LOP3.LUT R6, R14, R5, RZ, 0xfc, !PT ;  /* 0x000000050e067212 */ /* 0x000fe200078efcff */
[----:B------:R-:W-:Y:S01]  /*0500*/  IMAD R24, R0, 0x8, R3 ;  /* 0x0000000800187824 */ /* 0x000fe200078e0203 */
[----:B------:R-:W-:Y:S02]  /*0510*/  LOP3.LUT R7, R14, 0x10, R5, 0xfe, !PT ;  /* 0x000000100e077812 */ /* 0x000fe400078efe05 */
[----:B------:R-:W-:Y:S01]  /*0520*/  LOP3.LUT R8, R14, 0x20, R5, 0xfe, !PT ;  /* 0x000000200e087812 */ /* 0x000fe200078efe05 */
[----:B------:R-:W-:Y:S01]  /*0530*/  IMAD.HI R9, R6, 0x2aaaaaab, RZ ;  /* 0x2aaaaaab06097827 */ /* 0x000fe200078e02ff */
[----:B------:R-:W-:-:S03]  /*0540*/  LOP3.LUT R12, R14, 0x70, R5, 0xfe, !PT ;  /* 0x000000700e0c7812 */ /* 0x000fc600078efe05 */
[----:B------:R-:W-:Y:S01]  /*0550*/  IMAD.HI R10, R7, 0x2aaaaaab, RZ ;  /* 0x2aaaaaab070a7827 */ /* 0x000fe200078e02ff */
[----:B------:R-:W-:-:S03]  /*0560*/  SHF.R.U32.HI R4, RZ, 0x1f, R9 ;  /* 0x0000001fff047819 */ /* 0x000fc60000011609 */
[----:B------:R-:W-:Y:S01]  /*0570*/  IMAD.HI R11, R8, 0x2aaaaaab, RZ ;  /* 0x2aaaaaab080b7827 */ /* 0x000fe200078e02ff */
[----:B------:R-:W-:Y:S02]  /*0580*/  LEA.HI R13, R9, R4, RZ, 0x17 ;  /* 0x00000004090d7211 */ /* 0x000fe400078fb8ff */
[----:B------:R-:W-:Y:S02]  /*0590*/  SHF.R.U32.HI R3, RZ, 0x1f, R10 ;  /* 0x0000001fff037819 */ /* 0x000fe4000001160a */
[----:B------:R-:W-:Y:S02]  /*05a0*/  LOP3.LUT R9, R14, 0x40, R5, 0xfe, !PT ;  /* 0x000000400e097812 */ /* 0x000fe400078efe05 */
[----:B------:R-:W-:Y:S02]  /*05b0*/  SHF.R.U32.HI R0, RZ, 0x1f, R11 ;  /* 0x0000001fff007819 */ /* 0x000fe4000001160b */
[----:B------:R-:W-:Y:S01]  /*05c0*/  LOP3.LUT R4, R14, 0x30, R5, 0xfe, !PT ;  /* 0x000000300e047812 */ /* 0x000fe200078efe05 */
[----:B------:R-:W-:Y:S01]  /*05d0*/  IMAD.HI R16, R9, 0x2aaaaaab, RZ ;  /* 0x2aaaaaab09107827 */ /* 0x000fe200078e02ff */
[----:B------:R-:W-:-:S02]  /*05e0*/  LEA.HI R18, R10, R3, RZ, 0x17 ;  /* 0x000000030a127211 */ /* 0x000fc400078fb8ff */
[----:B------:R-:W-:Y:S02]  /*05f0*/  LOP3.LUT R10, R14, 0x50, R5, 0xfe, !PT ;  /* 0x000000500e0a7812 */ /* 0x000fe400078efe05 */
[----:B------:R-:W-:Y:S01]  /*0600*/  LEA.HI R15, R11, R0, RZ, 0x17 ;  /* 0x000000000b0f7211 */ /* 0x000fe200078fb8ff */
[----:B------:R-:W-:Y:S01]  /*0610*/  IMAD.HI R0, R4, 0x2aaaaaab, RZ ;  /* 0x2aaaaaab04007827 */ /* 0x000fe200078e02ff */
[----:B------:R-:W-:Y:S02]  /*0620*/  LOP3.LUT R11, R14, 0x60, R5, 0xfe, !PT ;  /* 0x000000600e0b7812 */ /* 0x000fe400078efe05 */
[----:B------:R-:W-:Y:S01]  /*0630*/  SHF.R.U32.HI R19, RZ, 0x1f, R16 ;  /* 0x0000001fff137819 */ /* 0x000fe20000011610 */
[----:B------:R-:W-:Y:S01]  /*0640*/  IMAD.HI R21, R10, 0x2aaaaaab, RZ ;  /* 0x2aaaaaab0a157827 */ /* 0x000fe200078e02ff */
[----:B------:R-:W-:Y:S02]  /*0650*/  SHF.R.U32.HI R3, RZ, 0x1f, R0 ;  /* 0x0000001fff037819 */ /* 0x000fe40000011600 */
[----:B------:R-:W-:Y:S01]  /*0660*/  LEA.HI R20, R16, R19, RZ, 0x17 ;  /* 0x0000001310147211 */ /* 0x000fe200078fb8ff */
[----:B------:R-:W-:Y:S01]  /*0670*/  IMAD.HI R23, R11, 0x2aaaaaab, RZ ;  /* 0x2aaaaaab0b177827 */ /* 0x000fe200078e02ff */
[----:B------:R-:W-:-:S02]  /*0680*/  SHF.R.U32.HI R22, RZ, 0x1f, R21 ;  /* 0x0000001fff167819 */ /* 0x000fc40000011615 */
[----:B------:R-:W-:Y:S01]  /*0690*/  LEA.HI R17, R0, R3, RZ, 0x17 ;  /* 0x0000000300117211 */ /* 0x000fe200078fb8ff */
[----:B------:R-:W-:Y:S01]  /*06a0*/  IMAD.HI R19, R12, 0x2aaaaaab, RZ ;  /* 0x2aaaaaab0c137827 */ /* 0x000fe200078e02ff */
[----:B------:R-:W-:Y:S02]  /*06b0*/  SHF.R.U32.HI R16, RZ, 0x1f, R23 ;  /* 0x0000001fff107819 */ /* 0x000fe40000011617 */
[----:B------:R-:W-:Y:S01]  /*06c0*/  SHF.R.S32.HI R3, RZ, 0x19, R24 ;  /* 0x00000019ff037819 */ /* 0x000fe20000011418 */
[----:B------:R-:W-:Y:S01]  /*06d0*/  IMAD.SHL.U32 R0, R24, 0x40, RZ ;  /* 0x0000004018007824 */ /* 0x000fe200078e00ff */
[----:B------:R-:W-:Y:S01]  /*06e0*/  LEA.HI R21, R21, R22, RZ, 0x17 ;  /* 0x0000001615157211 */ /* 0x000fe200078fb8ff */
[----:B------:R-:W-:Y:S01]  /*06f0*/  IMAD R26, R18, -0xc00, R7 ;  /* 0xfffff400121a7824 */ /* 0x000fe200078e0207 */
[----:B------:R-:W-:Y:S01]  /*0700*/  SHF.R.U32.HI R24, RZ, 0x1f, R19 ;  /* 0x0000001fff187819 */ /* 0x000fe20000011613 */
[----:B------:R-:W-:Y:S01]  /*0710*/  IMAD.SHL.U32 R7, R2, 0x8, RZ ;  /* 0x0000000802077824 */ /* 0x000fe200078e00ff */
[----:B------:R-:W-:Y:S01]  /*0720*/  LEA.HI R22, R23, R16, RZ, 0x17 ;  /* 0x0000001017167211 */ /* 0x000fe200078fb8ff */
[----:B------:R-:W-:Y:S01]  /*0730*/  IMAD R30, R17, -0xc00, R4 ;  /* 0xfffff400111e7824 */ /* 0x000fe200078e0204 */
[----:B------:R-:W-:Y:S01]  /*0740*/  SGXT R16, R3, 0x1 ;  /* 0x000000010310781a */ /* 0x000fe20000000200 */
[----:B------:R-:W-:Y:S01]  /*0750*/  IMAD R32, R20, -0xc00, R9 ;  /* 0xfffff40014207824 */ /* 0x000fe200078e0209 */
[----:B------:R-:W-:Y:S01]  /*0760*/  LOP3.LUT R3, R0, R5, RZ, 0xfc, !PT ;  /* 0x0000000500037212 */ /* 0x000fe200078efcff */
[----:B------:R-:W-:Y:S01]  /*0770*/  IMAD R34, R21, -0xc00, R10 ;  /* 0xfffff40015227824 */ /* 0x000fe200078e020a */
[----:B------:R-:W-:Y:S01]  /*0780*/  LEA.HI R25, R19, R24, RZ, 0x17 ;  /* 0x0000001813197211 */ /* 0x000fe200078fb8ff */
[----:B------:R-:W-:Y:S01]  /*0790*/  IMAD R24, R13, -0xc00, R6 ;  /* 0xfffff4000d187824 */ /* 0x000fe200078e0206 */
[----:B------:R-:W-:Y:S01]  /*07a0*/  LEA.HI R6, R16, R3, RZ, 0xc ;  /* 0x0000000310067211 */ /* 0x000fe200078f60ff */
[----:B------:R-:W-:Y:S01]  /*07b0*/  IMAD R38, R22, -0xc00, R11 ;  /* 0xfffff40016267824 */ /* 0x000fe200078e020b */
[----:B------:R-:W-:Y:S01]  /*07c0*/  LOP3.LUT R88, R7, 0x38, R2, 0x48, !PT ;  /* 0x0000003807587812 */ /* 0x000fe200078e4802 */
[----:B------:R-:W2:Y:S01]  /*07d0*/  LDC.64 R10, c[0x0][0x210] ;  /* 0x00008400ff0a7b82 */ /* 0x000ea20000000a00 */
[----:B------:R-:W-:Y:S01]  /*07e0*/  LOP3.LUT R6, R6, 0x3ff000, RZ, 0xc0, !PT ;  /* 0x003ff00006067812 */ /* 0x000fe200078ec0ff */
[----:B------:R-:W-:Y:S01]  /*07f0*/  IMAD R28, R15, -0xc00, R8 ;  /* 0xfffff4000f1c7824 */ /* 0x000fe200078e0208 */
[----:B------:R-:W-:Y:S01]  /*0800*/  LOP3.LUT R17, R5, 0x10, RZ, 0xfc, !PT ;  /* 0x0000001005117812 */ /* 0x000fe200078efcff */
[----:B------:R-:W-:Y:S01]  /*0810*/  IMAD R12, R25, -0xc00, R12 ;  /* 0xfffff400190c7824 */ /* 0x000fe200078e020c */
[----:B------:R-:W-:Y:S01]  /*0820*/  LOP3.LUT R18, R5, 0x20, RZ, 0xfc, !PT ;  /* 0x0000002005127812 */ /* 0x000fe200078efcff */
[----:B------:R-:W-:Y:S01]  /*0830*/  IMAD.IADD R6, R3, 0x1, -R6 ;  /* 0x0000000103067824 */ /* 0x000fe200078e0a06 */
[----:B------:R-:W-:Y:S01]  /*0840*/  LOP3.LUT R19, R5, 0x30, RZ, 0xfc, !PT ;  /* 0x0000003005137812 */ /* 0x000fe200078efcff */
[--C-:B------:R-:W-:Y:S01]  /*0850*/  IMAD R17, R17, 0x40, R88.reuse ;  /* 0x0000004011117824 */ /* 0x100fe200078e0258 */
[C---:B------:R-:W-:Y:S01]  /*0860*/  LOP3.LUT R20, R5.reuse, 0x40, RZ, 0xfc, !PT ;  /* 0x0000004005147812 */ /* 0x040fe200078efcff */
[--C-:B------:R-:W-:Y:S01]  /*0870*/  IMAD R18, R18, 0x40, R88.reuse ;  /* 0x0000004012127824 */ /* 0x100fe200078e0258 */
[----:B------:R-:W-:Y:S01]  /*0880*/  LOP3.LUT R21, R5, 0x50, RZ, 0xfc, !PT ;  /* 0x0000005005157812 */ /* 0x000fe200078efcff */
[--C-:B------:R-:W-:Y:S01]  /*0890*/  IMAD R19, R19, 0x40, R88.reuse ;  /* 0x0000004013137824 */ /* 0x100fe200078e0258 */
[C---:B------:R-:W-:Y:S01]  /*08a0*/  LOP3.LUT R22, R5.reuse, 0x60, RZ, 0xfc, !PT ;  /* 0x0000006005167812 */ /* 0x040fe200078efcff */
[--C-:B------:R-:W-:Y:S01]  /*08b0*/  IMAD R20, R20, 0x40, R88.reuse ;  /* 0x0000004014147824 */ /* 0x100fe200078e0258 */
[----:B------:R-:W-:Y:S01]  /*08c0*/  LOP3.LUT R23, R5, 0x70, RZ, 0xfc, !PT ;  /* 0x0000007005177812 */ /* 0x000fe200078efcff */
[--C-:B------:R-:W-:Y:S01]  /*08d0*/  IMAD R21, R21, 0x40, R88.reuse ;  /* 0x0000004015157824 */ /* 0x100fe200078e0258 */
[----:B------:R-:W-:Y:S01]  /*08e0*/  LOP3.LUT R3, R0, 0x10, R5, 0xfe, !PT ;  /* 0x0000001000037812 */ /* 0x000fe200078efe05 */
[--C-:B------:R-:W-:Y:S01]  /*08f0*/  IMAD R22, R22, 0x40, R88.reuse ;  /* 0x0000004016167824 */ /* 0x100fe200078e0258 */
[----:B------:R-:W-:Y:S01]  /*0900*/  LOP3.LUT R4, R0, 0x20, R5, 0xfe, !PT ;  /* 0x0000002000047812 */ /* 0x000fe200078efe05 */
[--C-:B------:R-:W-:Y:S01]  /*0910*/  IMAD R23, R23, 0x40, R88.reuse ;  /* 0x0000004017177824 */ /* 0x100fe200078e0258 */
[----:B------:R-:W-:Y:S01]  /*0920*/  LEA.HI R8, R16, R3, RZ, 0xc ;  /* 0x0000000310087211 */ /* 0x000fe200078f60ff */
[----:B------:R-:W-:Y:S01]  /*0930*/  IMAD R88, R5, 0x40, R88 ;  /* 0x0000004005587824 */ /* 0x000fe200078e0258 */
[----:B------:R-:W-:-:S02]  /*0940*/  LOP3.LUT R5, R0, 0x30, R5, 0xfe, !PT ;  /* 0x0000003000057812 */ /* 0x000fc400078efe05 */
[C---:B------:R-:W-:Y:S02]  /*0950*/  LEA.HI R9, R16.reuse, R4, RZ, 0xc ;  /* 0x0000000410097211 */ /* 0x040fe400078f60ff */
[----:B------:R-:W-:Y:S02]  /*0960*/  LEA.HI R16, R16, R5, RZ, 0xc ;  /* 0x0000000510107211 */ /* 0x000fe400078f60ff */
[----:B------:R-:W-:Y:S02]  /*0970*/  LOP3.LUT R8, R8, 0x3ff000, RZ, 0xc0, !PT ;  /* 0x003ff00008087812 */ /* 0x000fe400078ec0ff */
[----:B------:R-:W-:Y:S02]  /*0980*/  LOP3.LUT R9, R9, 0x3ff000, RZ, 0xc0, !PT ;  /* 0x003ff00009097812 */ /* 0x000fe400078ec0ff */
[----:B------:R-:W-:Y:S01]  /*0990*/  LOP3.LUT R16, R16, 0x3ff000, RZ, 0xc0, !PT ;  /* 0x003ff00010107812 */ /* 0x000fe200078ec0ff */
[----:B------:R-:W-:Y:S01]  /*09a0*/  IMAD.IADD R8, R3, 0x1, -R8 ;  /* 0x0000000103087824 */ /* 0x000fe200078e0a08 */
[----:B------:R-:W-:Y:S01]  /*09b0*/  LOP3.LUT R7, R7, 0x38, RZ, 0xc0, !PT ;  /* 0x0000003807077812 */ /* 0x000fe200078ec0ff */
[----:B------:R-:W-:Y:S01]  /*09c0*/  IMAD.IADD R4, R4, 0x1, -R9 ;  /* 0x0000000104047824 */ /* 0x000fe200078e0a09 */
[----:B------:R-:W-:Y:S01]  /*09d0*/  LEA R41, R18, UR14, 0x1 ;  /* 0x0000000e12297c11 */ /* 0x000fe2000f8e08ff */
[----:B------:R-:W-:Y:S01]  /*09e0*/  IMAD.IADD R16, R5, 0x1, -R16 ;  /* 0x0000000105107824 */ /* 0x000fe200078e0a10 */
[----:B------:R-:W-:Y:S01]  /*09f0*/  LEA R43, R19, UR14, 0x1 ;  /* 0x0000000e132b7c11 */ /* 0x000fe2000f8e08ff */
[--C-:B------:R-:W-:Y:S01]  /*0a00*/  IMAD R5, R6, 0xc00, R7.reuse ;  /* 0x00000c0006057824 */ /* 0x100fe200078e0207 */
[----:B------:R-:W-:Y:S01]  /*0a10*/  LEA R45, R20, UR14, 0x1 ;  /* 0x0000000e142d7c11 */ /* 0x000fe2000f8e08ff */
[--C-:B------:R-:W-:Y:S01]  /*0a20*/  IMAD R3, R8, 0xc00, R7.reuse ;  /* 0x00000c0008037824 */ /* 0x100fe200078e0207 */
[----:B------:R-:W-:Y:S01]  /*0a30*/  LEA R47, R21, UR14, 0x1 ;  /* 0x0000000e152f7c11 */ /* 0x000fe2000f8e08ff */
[--C-:B------:R-:W-:Y:S01]  /*0a40*/  IMAD R9, R4, 0xc00, R7.reuse ;  /* 0x00000c0004097824 */ /* 0x100fe200078e0207 */
[----:B------:R-:W-:Y:S01]  /*0a50*/  LEA R49, R22, UR14, 0x1 ;  /* 0x0000000e16317c11 */ /* 0x000fe2000f8e08ff */
[--C-:B------:R-:W-:Y:S01]  /*0a60*/  IMAD R13, R16, 0xc00, R7.reuse ;  /* 0x00000c00100d7824 */ /* 0x100fe200078e0207 */
[----:B------:R-:W-:Y:S01]  /*0a70*/  LEA R51, R23, UR14, 0x1 ;  /* 0x0000000e17337c11 */ /* 0x000fe2000f8e08ff */
[----:B------:R-:W-:-:S02]  /*0a80*/  IMAD R15, R24, 0xc00, R7 ;  /* 0x00000c00180f7824 */ /* 0x000fc400078e0207 */
[--C-:B------:R-:W-:Y:S02]  /*0a90*/  IMAD R25, R26, 0xc00, R7.reuse ;  /* 0x00000c001a197824 */ /* 0x100fe400078e0207 */
[--C-:B------:R-:W-:Y:S02]  /*0aa0*/  IMAD R27, R28, 0xc00, R7.reuse ;  /* 0x00000c001c1b7824 */ /* 0x100fe400078e0207 */
[--C-:B------:R-:W-:Y:S02]  /*0ab0*/  IMAD R29, R30, 0xc00, R7.reuse ;  /* 0x00000c001e1d7824 */ /* 0x100fe400078e0207 */
[--C-:B------:R-:W-:Y:S02]  /*0ac0*/  IMAD R31, R32, 0xc00, R7.reuse ;  /* 0x00000c00201f7824 */ /* 0x100fe400078e0207 */
[--C-:B------:R-:W-:Y:S02]  /*0ad0*/  IMAD R33, R34, 0xc00, R7.reuse ;  /* 0x00000c0022217824 */ /* 0x100fe400078e0207 */
[----:B------:R-:W-:-:S02]  /*0ae0*/  IMAD R35, R38, 0xc00, R7 ;  /* 0x00000c0026237824 */ /* 0x000fc400078e0207 */
[----:B------:R-:W-:Y:S02]  /*0af0*/  IMAD R39, R12, 0xc00, R7 ;  /* 0x00000c000c277824 */ /* 0x000fe400078e0207 */
[----:B--2---:R-:W-:-:S04]  /*0b00*/  IMAD.WIDE R4, R5, 0x2, R10 ;  /* 0x0000000205047825 */ /* 0x004fc800078e020a */
[--C-:B------:R-:W-:Y:S01]  /*0b10*/  IMAD.WIDE R6, R3, 0x2, R10.reuse ;  /* 0x0000000203067825 */ /* 0x100fe200078e020a */
[----:B------:R-:W-:Y:S02]  /*0b20*/  LEA R3, R88, UR14, 0x1 ;  /* 0x0000000e58037c11 */ /* 0x000fe4000f8e08ff */
[----:B------:R-:W-:Y:S01]  /*0b30*/  IADD3 R112, P0, R4, 0x100, RZ ;  /* 0x0000010004707810 */ /* 0x000fe20007f1e0ff */
[--C-:B------:R-:W-:Y:S01]  /*0b40*/  IMAD.WIDE R8, R9, 0x2, R10.reuse ;  /* 0x0000000209087825 */ /* 0x100fe200078e020a */
[----:B------:R-:W-:Y:S01]  /*0b50*/  IADD3 R16, P1, R6, 0x100, RZ ;  /* 0x0000010006107810 */ /* 0x000fe20007f3e0ff */
[----:B------:R-:W-:Y:S01]  /*0b60*/  @!PT LDS RZ, [RZ] ;  /* 0x00000000fffff984 */ /* 0x000fe20000000800 */
[----:B------:R-:W-:Y:S01]  /*0b70*/  @!PT LDS RZ, [RZ] ;  /* 0x00000000fffff984 */ /* 0x000fe20000000800 */
[----:B------:R-:W-:Y:S01]  /*0b80*/  @!PT LDS RZ, [RZ] ;  /* 0x00000000fffff984 */ /* 0x000fe20000000800 */
[----:B------:R-:W-:Y:S02]  /*0b90*/  LDGSTS.E.BYPASS.128 [R3], desc[UR18][R4.64] ;  /* 0x0000000004037fae */ /* 0x000fe4000b901c52 */
[----:B------:R-:W-:-:S04]  /*0ba0*/  IMAD.WIDE R10, R13, 0x2, R10 ;  /* 0x000000020d0a7825 */ /* 0x000fc800078e020a */
[----:B----4-:R-:W-:-:S04]  /*0bb0*/  IMAD.WIDE R12, R15, 0x2, R36 ;  /* 0x000000020f0c7825 */ /* 0x010fc800078e0224 */
[----:B------:R-:W-:-:S04]  /*0bc0*/  IMAD.WIDE R24, R25, 0x2, R36 ;  /* 0x0000000219187825 */ /* 0x000fc800078e0224 */
[----:B------:R-:W-:-:S04]  /*0bd0*/  IMAD.WIDE R26, R27, 0x2, R36 ;  /* 0x000000021b1a7825 */ /* 0x000fc800078e0224 */
[----:B------:R-:W-:-:S04]  /*0be0*/  IMAD.WIDE R28, R29, 0x2, R36 ;  /* 0x000000021d1c7825 */ /* 0x000fc800078e0224 */
[----:B------:R-:W-:-:S04]  /*0bf0*/  IMAD.WIDE R30, R31, 0x2, R36 ;  /* 0x000000021f1e7825 */ /* 0x000fc800078e0224 */
[----:B------:R-:W-:-:S04]  /*0c00*/  IMAD.WIDE R32, R33, 0x2, R36 ;  /* 0x0000000221207825 */ /* 0x000fc800078e0224 */
[----:B------:R-:W-:Y:S01]  /*0c10*/  IMAD.WIDE R34, R35, 0x2, R36 ;  /* 0x0000000223227825 */ /* 0x000fe200078e0224 */
[----:B------:R-:W-:-:S03]  /*0c20*/  IADD3 R104, P2, R32, 0x100, RZ ;  /* 0x0000010020687810 */ /* 0x000fc60007f5e0ff */
[----:B------:R-:W-:Y:S01]  /*0c30*/  IMAD.WIDE R36, R39, 0x2, R36 ;  /* 0x0000000227247825 */ /* 0x000fe200078e0224 */
[----:B------:R-:W-:-:S03]  /*0c40*/  LEA R39, R17, UR14, 0x1 ;  /* 0x0000000e11277c11 */ /* 0x000fc6000f8e08ff */
[----:B------:R-:W-:Y:S01]  /*0c50*/  IMAD.X R15, RZ, RZ, R5, P0 ;  /* 0x000000ffff0f7224 */ /* 0x000fe200000e0605 */
[----:B------:R-:W-:Y:S01]  /*0c60*/  IADD3 R90, P0, R8, 0x100, RZ ;  /* 0x00000100085a7810 */ /* 0x000fe20007f1e0ff */
[----:B------:R-:W-:Y:S01]  /*0c70*/  LDGSTS.E.BYPASS.128 [R39], desc[UR18][R6.64] ;  /* 0x0000000006277fae */ /* 0x000fe2000b901c52 */
[----:B------:R-:W-:Y:S01]  /*0c80*/  IMAD.X R89, RZ, RZ, R7, P1 ;  /* 0x000000ffff597224 */ /* 0x000fe200008e0607 */
[----:B------:R-:W-:Y:S01]  /*0c90*/  IADD3 R92, P1, R10, 0x100, RZ ;  /* 0x000001000a5c7810 */ /* 0x000fe20007f3e0ff */
[----:B------:R-:W-:Y:S01]  /*0ca0*/  IMAD.X R105, RZ, RZ, R33, P2 ;  /* 0x000000ffff697224 */ /* 0x000fe200010e0621 */
[----:B------:R-:W-:Y:S01]  /*0cb0*/  LDGSTS.E.BYPASS.128 [R41], desc[UR18][R8.64] ;  /* 0x0000000008297fae */ /* 0x000fe2000b901c52 */
[----:B------:R-:W-:Y:S01]  /*0cc0*/  IMAD.X R91, RZ, RZ, R9, P0 ;  /* 0x000000ffff5b7224 */ /* 0x000fe200000e0609 */
[----:B------:R-:W-:Y:S01]  /*0cd0*/  IADD3 R94, P0, R12, 0x100, RZ ;  /* 0x000001000c5e7810 */ /* 0x000fe20007f1e0ff */
[----:B------:R-:W-:Y:S01]  /*0ce0*/  IMAD.X R93, RZ, RZ, R11, P1 ;  /* 0x000000ffff5d7224 */ /* 0x000fe200008e060b */
[----:B------:R-:W-:Y:S01]  /*0cf0*/  LDGSTS.E.BYPASS.128 [R43], desc[UR18][R10.64] ;  /* 0x000000000a2b7fae */ /* 0x000fe2000b901c52 */
[----:B------:R-:W-:-:S02]  /*0d00*/  IADD3 R96, P1, R24, 0x100, RZ ;  /* 0x0000010018607810 */ /* 0x000fc40007f3e0ff */
[----:B------:R-:W-:Y:S01]  /*0d10*/  IMAD.X R95, RZ, RZ, R13, P0 ;  /* 0x000000ffff5f7224 */ /* 0x000fe200000e060d */
[----:B------:R-:W0:Y:S01]  /*0d20*/  LDGDEPBAR ;  /* 0x00000000000079af */ /* 0x000e220000000000 */
[----:B------:R-:W-:Y:S01]  /*0d30*/  IADD3 R98, P0, R26, 0x100, RZ ;  /* 0x000001001a627810 */ /* 0x000fe20007f1e0ff */
[----:B------:R-:W-:Y:S01]  /*0d40*/  IMAD.X R97, RZ, RZ, R25, P1 ;  /* 0x000000ffff617224 */ /* 0x000fe200008e0619 */
[----:B------:R-:W-:Y:S01]  /*0d50*/  IADD3 R100, P1, R28, 0x100, RZ ;  /* 0x000001001c647810 */ /* 0x000fe20007f3e0ff */
[----:B------:R-:W-:Y:S02]  /*0d60*/  LDGSTS.E.BYPASS.128 [R3+0x6000], desc[UR18][R12.64] ;  /* 0x060000000c037fae */ /* 0x000fe4000b901c52 */
[----:B------:R-:W-:Y:S01]  /*0d70*/  IMAD.X R99, RZ, RZ, R27, P0 ;  /* 0x000000ffff637224 */ /* 0x000fe200000e061b */
[----:B------:R-:W-:Y:S01]  /*0d80*/  IADD3 R102, P0, R30, 0x100, RZ ;  /* 0x000001001e667810 */ /* 0x000fe20007f1e0ff */
[----:B------:R-:W-:Y:S01]  /*0d90*/  LDGSTS.E.BYPASS.128 [R39+0x6000], desc[UR18][R24.64] ;  /* 0x0600000018277fae */ /* 0x000fe2000b901c52 */
[----:B------:R-:W-:Y:S01]  /*0da0*/  IMAD.X R101, RZ, RZ, R29, P1 ;  /* 0x000000ffff657224 */ /* 0x000fe200008e061d */
[----:B------:R-:W-:-:S02]  /*0db0*/  IADD3 R107, P1, R34, 0x100, RZ ;  /* 0x00000100226b7810 */ /* 0x000fc40007f3e0ff */
[----:B------:R-:W-:Y:S01]  /*0dc0*/  LDGSTS.E.BYPASS.128 [R41+0x6000], desc[UR18][R26.64] ;  /* 0x060000001a297fae */ /* 0x000fe2000b901c52 */
[----:B------:R-:W-:Y:S01]  /*0dd0*/  IMAD.X R103, RZ, RZ, R31, P0 ;  /* 0x000000ffff677224 */ /* 0x000fe200000e061f */
[----:B------:R-:W-:Y:S01]  /*0de0*/  IADD3 R106, P0, R36, 0x100, RZ ;  /* 0x00000100246a7810 */ /* 0x000fe20007f1e0ff */
[----:B------:R-:W-:Y:S01]  /*0df0*/  IMAD.X R108, RZ, RZ, R35, P1 ;  /* 0x000000ffff6c7224 */ /* 0x000fe200008e0623 */
[----:B------:R-:W-:Y:S03]  /*0e00*/  LDGSTS.E.BYPASS.128 [R43+0x6000], desc[UR18][R28.64] ;  /* 0x060000001c2b7fae */ /* 0x000fe6000b901c52 */
[----:B------:R-:W-:Y:S01]  /*0e10*/  IMAD.X R109, RZ, RZ, R37, P0 ;  /* 0x000000ffff6d7224 */ /* 0x000fe200000e0625 */
[----:B------:R-:W-:Y:S04]  /*0e20*/  LDGSTS.E.BYPASS.128 [R45+0x6000], desc[UR18][R30.64] ;  /* 0x060000001e2d7fae */ /* 0x000fe8000b901c52 */
[----:B------:R-:W-:Y:S04]  /*0e30*/  LDGSTS.E.BYPASS.128 [R47+0x6000], desc[UR18][R32.64] ;  /* 0x06000000202f7fae */ /* 0x000fe8000b901c52 */
[----:B------:R-:W-:Y:S04]  /*0e40*/  LDGSTS.E.BYPASS.128 [R49+0x6000], desc[UR18][R34.64] ;  /* 0x0600000022317fae */ /* 0x000fe8000b901c52 */
[----:B------:R-:W-:Y:S04]  /*0e50*/  LDGSTS.E.BYPASS.128 [R51+0x6000], desc[UR18][R36.64] ;  /* 0x0600000024337fae */ /* 0x000fe8000b901c52 */
[----:B------:R-:W0:Y:S01]  /*0e60*/  LDGDEPBAR ;  /* 0x00000000000079af */ /* 0x000e220000000000 */
[----:B------:R-:W-:Y:S06]  /*0e70*/  BAR.SYNC.DEFER_BLOCKING 0x0 ;  /* 0x0000000000007b1d */ /* 0x000fec0000010000 */
[----:B------:R-:W-:Y:S01]  /*0e80*/  @!PT LDS RZ, [RZ] ;  /* 0x00000000fffff984 */ /* 0x000fe20000000800 */
[----:B------:R-:W-:Y:S01]  /*0e90*/  @!PT LDS RZ, [RZ] ;  /* 0x00000000fffff984 */ /* 0x000fe20000000800 */
[----:B------:R-:W-:Y:S01]  /*0ea0*/  @!PT LDS RZ, [RZ] ;  /* 0x00000000fffff984 */ /* 0x000fe20000000800 */
[----:B------:R-:W-:Y:S04]  /*0eb0*/  LDGSTS.E.BYPASS.128 [R3+0x2000], desc[UR18][R4.64+0x80] ;  /* 0x0200008004037fae */ /* 0x000fe8000b901c52 */
[----:B------:R-:W-:Y:S04]  /*0ec0*/  LDGSTS.E.BYPASS.128 [R39+0x2000], desc[UR18][R6.64+0x80] ;  /* 0x0200008006277fae */ /* 0x000fe8000b901c52 */
[----:B------:R-:W-:Y:S04]  /*0ed0*/  LDGSTS.E.BYPASS.128 [R41+0x2000], desc[UR18][R8.64+0x80] ;  /* 0x0200008008297fae */ /* 0x000fe8000b901c52 */
[----:B------:R-:W-:Y:S04]  /*0ee0*/  LDGSTS.E.BYPASS.128 [R43+0x2000], desc[UR18][R10.64+0x80] ;  /* 0x020000800a2b7fae */ /* 0x000fe8000b901c52 */
[----:B------:R-:W0:Y:S04]  /*0ef0*/  LDGDEPBAR ;  /* 0x00000000000079af */ /* 0x000e280000000000 */
[----:B------:R-:W-:Y:S04]  /*0f00*/  LDGSTS.E.BYPASS.128 [R3+0xa000], desc[UR18][R12.64+0x80] ;  /* 0x0a0000800c037fae */ /* 0x000fe8000b901c52 */
[----:B------:R2:W-:Y:S04]  /*0f10*/  LDGSTS.E.BYPASS.128 [R39+0xa000], desc[UR18][R24.64+0x80] ;  /* 0x0a00008018277fae */ /* 0x0005e8000b901c52 */
[----:B------:R3:W-:Y:S04]  /*0f20*/  LDGSTS.E.BYPASS.128 [R41+0xa000], desc[UR18][R26.64+0x80] ;  /* 0x0a0000801a297fae */ /* 0x0007e8000b901c52 */
[----:B------:R4:W-:Y:S04]  /*0f30*/  LDGSTS.E.BYPASS.128 [R43+0xa000], desc[UR18][R28.64+0x80] ;  /* 0x0a0000801c2b7fae */ /* 0x0009e8000b901c52 */
[----:B------:R5:W-:Y:S01]  /*0f40*/  LDGSTS.E.BYPASS.128 [R45+0xa000], desc[UR18][R30.64+0x80] ;  /* 0x0a0000801e2d7fae */ /* 0x000be2000b901c52 */
[----:B-12---:R-:W-:-:S02]  /*0f50*/  CS2R R24, SRZ ;  /* 0x0000000000187805 */ /* 0x006fc4000001ff00 */
[----:B------:R-:W-:Y:S01]  /*0f60*/  CS2R R38, SRZ ;  /* 0x0000000000267805 */ /* 0x000fe2000001ff00 */
[----:B------:R1:W-:Y:S01]  /*0f70*/  LDGSTS.E.BYPASS.128 [R47+0xa000], desc[UR18][R32.64+0x80] ;  /* 0x0a000080202f7fae */ /* 0x0003e2000b901c52 */
[----:B---3--:R-:W-:Y:S02]  /*0f80*/  CS2R R26, SRZ ;  /* 0x00000000001a7805 */ /* 0x008fe4000001ff00 */
[----:B------:R-:W-:Y:S01]  /*0f90*/  CS2R R40, SRZ ;  /* 0x0000000000287805 */ /* 0x000fe2000001ff00 */
[----:B------:R2:W-:Y:S01]  /*0fa0*/  LDGSTS.E.BYPASS.128 [R49+0xa000], desc[UR18][R34.64+0x80] ;  /* 0x0a00008022317fae */ /* 0x0005e2000b901c52 */
[----:B----4-:R-:W-:Y:S02]  /*0fb0*/  CS2R R28, SRZ ;  /* 0x00000000001c7805 */ /* 0x010fe4000001ff00 */
[----:B------:R-:W-:Y:S01]  /*0fc0*/  CS2R R42, SRZ ;  /* 0x00000000002a7805 */ /* 0x000fe2000001ff00 */
[----:B------:R3:W-:Y:S01]  /*0fd0*/  LDGSTS.E.BYPASS.128 [R51+0xa000], desc[UR18][R36.64+0x80] ;  /* 0x0a00008024337fae */ /* 0x0007e2000b901c52 */
[----:B-----5:R-:W-:-:S02]  /*0fe0*/  CS2R R30, SRZ ;  /* 0x00000000001e7805 */ /* 0x020fc4000001ff00 */
[----:B------:R-:W-:Y:S01]  /*0ff0*/  CS2R R44, SRZ ;  /* 0x00000000002c7805 */ /* 0x000fe2000001ff00 */
[----:B------:R-:W0:Y:S01]  /*1000*/  LDGDEPBAR ;  /* 0x00000000000079af */ /* 0x000e220000000000 */
[----:B-1----:R-:W-:Y:S02]  /*1010*/  CS2R R32, SRZ ;  /* 0x0000000000207805 */ /* 0x002fe4000001ff00 */
[----:B------:R-:W-:Y:S02]  /*1020*/  CS2R R46, SRZ ;  /* 0x00000000002e7805 */ /* 0x000fe4000001ff00 */
[----:B--2---:R-:W-:Y:S02]  /*1030*/  CS2R R34, SRZ ;  /* 0x0000000000227805 */ /* 0x004fe4000001ff00 */
[----:B------:R-:W-:Y:S02]  /*1040*/  CS2R R48, SRZ ;  /* 0x0000000000307805 */ /* 0x000fe4000001ff00 */
[----:B---3--:R-:W-:-:S02]  /*1050*/  CS2R R36, SRZ ;  /* 0x0000000000247805 */ /* 0x008fc4000001ff00 */
[----:B------:R-:W-:-:S07]  /*1060*/  CS2R R50, SRZ ;  /* 0x0000000000327805 */ /* 0x000fce000001ff00 */
.L_x_0:
[----:B------:R-:W1:Y:S01]  /*1070*/  SHFL.IDX PT, R2, R110, RZ, 0x1f ;  /* 0x00001fff6e027589 */ /* 0x000e6200000e0000 */
[----:B------:R-:W-:Y:S01]  /*1080*/  UIADD3 UR6, UR6, 0x1, URZ ;  /* 0x0000000106067890 */ /* 0x000fe2000fffe03f */
[----:B------:R-:W-:-:S04]  /*1090*/  DEPBAR.LE SB0, 0x2 ;  /* 0x000080800000791a */ /* 0x000fc80000000000 */
[----:B------:R-:W-:Y:S01]  /*10a0*/  UISETP.GE.AND UP0, UPT, UR6, 0x3, UPT ;  /* 0x000000030600788c */ /* 0x000fe2000bf06270 */
[----:B------:R-:W-:Y:S01]  /*10b0*/  BAR.SYNC.DEFER_BLOCKING 0x0 ;  /* 0x0000000000007b1d */ /* 0x000fe20000010000 */
[----:B------:R-:W-:Y:S01]  /*10c0*/  UIADD3 UR15, UR15, 0x1, URZ ;  /* 0x000000010f0f7890 */ /* 0x000fe2000fffe03f */
[----:B------:R-:W-:Y:S01]  /*10d0*/  VIADD R111, R111, 0x40 ;  /* 0x000000406f6f7836 */ /* 0x000fe20000000000 */
[----:B------:R-:W-:Y:S01]  /*10e0*/  USEL UR16, UR6, URZ, !UP0 ;  /* 0x0000003f06107287 */ /* 0x000fe2000c000000 */
[----:B------:R-:W-:Y:S02]  /*10f0*/  IADD3 R8, P1, R112, UR4, RZ ;  /* 0x0000000470087c10 */ /* 0x000fe4000ff3e0ff */
[----:B------:R-:W-:Y:S01]  /*1100*/  UMOV UR11, 0x40000040 ;  /* 0x40000040000b7882 */ /* 0x000fe20000000000 */
[----:B------:R-:W-:Y:S01]  /*1110*/  ULEA UR6, UR16, UR14, 0xd ;  /* 0x0000000e10067291 */ /* 0x000fe2000f8e683f */
[----:B------:R-:W-:Y:S02]  /*1120*/  ISETP.GE.U32.AND P0, PT, R111, 0xb80, PT ;  /* 0x00000b806f00780c */ /* 0x000fe40003f06070 */
[----:B------:R-:W-:Y:S01]  /*1130*/  IADD3 R12, P2, R16, UR4, RZ ;  /* 0x00000004100c7c10 */ /* 0x000fe2000ff5e0ff */
[----:B------:R-:W-:Y:S01]  /*1140*/  USHF.R.U32.HI UR8, URZ, 0x4, UR6 ;  /* 0x000000043f087899 */ /* 0x000fe20008011606 */
[----:B------:R-:W-:Y:S01]  /*1150*/  IADD3.X R9, R15, UR5, RZ, P1, !PT ;  /* 0x000000050f097c10 */ /* 0x000fe20008ffe4ff */
[----:B------:R-:W-:Y:S01]  /*1160*/  ULEA UR6, UR16, UR17, 0xe ;  /* 0x0000001110067291 */ /* 0x000fe2000f8e703f */
[----:B------:R-:W-:Y:S01]  /*1170*/  IADD3.X R13, R89, UR5, RZ, P2, !PT ;  /* 0x00000005590d7c10 */ /* 0x000fe200097fe4ff */
[----:B------:R-:W-:Y:S01]  /*1180*/  ULOP3.LUT UR8, UR8, 0x3fff, URZ, 0xc0, !UPT ;  /* 0x00003fff08087892 */ /* 0x000fe2000f8ec03f */
[----:B------:R-:W-:Y:S01]  /*1190*/  IADD3 R4, P2, R92, UR4, RZ ;  /* 0x000000045c047c10 */ /* 0x000fe2000ff5e0ff */
[----:B------:R-:W-:Y:S01]  /*11a0*/  USHF.R.U32.HI UR6, URZ, 0x4, UR6 ;  /* 0x000000043f067899 */ /* 0x000fe20008011606 */
[----:B-1----:R-:W-:-:S02]  /*11b0*/  R2UR UR7, R2 ;  /* 0x00000000020772ca */ /* 0x002fc400000e0000 */
[----:B------:R-:W-:Y:S01]  /*11c0*/  IADD3 R2, P1, R90, UR4, RZ ;  /* 0x000000045a027c10 */ /* 0x000fe2000ff3e0ff */
[----:B------:R-:W-:Y:S01]  /*11d0*/  ULOP3.LUT UR6, UR6, 0x3fff, URZ, 0xc0, !UPT ;  /* 0x00003fff06067892 */ /* 0x000fe2000f8ec03f */
[----:B------:R-:W-:Y:S01]  /*11e0*/  IADD3.X R5, R93, UR5, RZ, P2, !PT ;  /* 0x000000055d057c10 */ /* 0x000fe200097fe4ff */
[----:B------:R-:W-:Y:S02]  /*11f0*/  WARPGROUP.ARRIVE ;  /* 0x00000000000079c5 */ /* 0x000fe40000000000 */
[----:B------:R-:W-:Y:S01]  /*1200*/  ULOP3.LUT UR10, UR6, 0x4000000, URZ, 0xfc, !UPT ;  /* 0x04000000060a7892 */ /* 0x000fe2000f8efc3f */
[----:B------:R-:W-:Y:S02]  /*1210*/  IADD3.X R3, R91, UR5, RZ, P1, !PT ;  /* 0x000000055b037c10 */ /* 0x000fe40008ffe4ff */
[----:B------:R-:W-:-:S03]  /*1220*/  IADD3 R6, P1, R94, UR4, RZ ;  /* 0x000000045e067c10 */ /* 0x000fc6000ff3e0ff */
[----:B------:R-:W-:Y:S01]  /*1230*/  USHF.L.U32 UR7, UR7, 0x7, URZ ;  /* 0x0000000707077899 */ /* 0x000fe2000800063f */
[----:B------:R-:W-:Y:S02]  /*1240*/  IADD3.X R7, R95, UR5, RZ, P1, !PT ;  /* 0x000000055f077c10 */ /* 0x000fe40008ffe4ff */
[----:B------:R-:W-:Y:S01]  /*1250*/  IADD3 R10, P1, R98, UR4, RZ ;  /* 0x00000004620a7c10 */ /* 0x000fe2000ff3e0ff */
[----:B------:R-:W-:-:S04]  /*1260*/  ULOP3.LUT UR7, UR7, 0x180, URZ, 0xc0, !UPT ;  /* 0x0000018007077892 */ /* 0x000fc8000f8ec03f */
[----:B------:R-:W-:-:S03]  /*1270*/  UIADD3 UR12, UP0, UR7, UR8, URZ ;  /* 0x00000008070c7290 */ /* 0x000fc6000ff1e03f */
[----:B------:R-:W-:Y:S01]  /*1280*/  UMOV UR7, URZ ;  /* 0x0000003f00077c82 */ /* 0x000fe20008000000 */
[----:B------:R-:W-:Y:S02]  /*1290*/  UIADD3.X UR13, URZ, URZ, URZ, UP0, !UPT ;  /* 0x0000003f3f0d7290 */ /* 0x000fe400087fe43f */
[----:B------:R-:W-:Y:S02]  /*12a0*/  ULOP3.LUT UR8, UR12, 0x2000000, URZ, 0xfc, !UPT ;  /* 0x020000000c087892 */ /* 0x000fe4000f8efc3f */
[----:B------:R-:W-:Y:S02]  /*12b0*/  ULOP3.LUT UR9, UR13, 0x40000040, URZ, 0xfc, !UPT ;  /* 0x400000400d097892 */ /* 0x000fe4000f8efc3f */
[----:B------:R-:W-:-:S04]  /*12c0*/  UISETP.GE.AND UP0, UPT, UR15, 0x3, UPT ;  /* 0x000000030f00788c */ /* 0x000fc8000bf06270 */
[----:B------:R-:W-:-:S03]  /*12d0*/  USEL UR15, UR15, URZ, !UP0 ;  /* 0x0000003f0f0f7287 */ /* 0x000fc6000c000000 */
[----:B------:R-:W-:Y:S01]  /*12e0*/  HGMMA.64x128x16.F32.BF16 R24, gdesc[UR8], R24 ;  /* 0x01e00000081879f0 */ /* 0x000fe20008701818 */
[----:B------:R-:W-:Y:S01]  /*12f0*/  UMOV UR8, 0x2000002 ;  /* 0x0200000200087882 */ /* 0x000fe20000000000 */
[----:B------:R-:W-:Y:S01]  /*1300*/  UMOV UR9, 0x40000040 ;  /* 0x4000004000097882 */ /* 0x000fe20000000000 */
[----:B------:R-:W-:Y:S01]  /*1310*/  UMOV UR10, 0x4000002 ;  /* 0x04000002000a7882 */ /* 0x000fe20000000000 */
[----:B------:R-:W-:Y:S01]  /*1320*/  UMOV UR11, 0x40000040 ;  /* 0x40000040000b7882 */ /* 0x000fe20000000000 */
[----:B------:R-:W-:Y:S02]  /*1330*/  UIADD3.64 UR8, UR12, UR8, URZ ;  /* 0x000000080c087297 */ /* 0x000fe4000fffe03f */
[----:B------:R-:W-:-:S09]  /*1340*/  UIADD3.64 UR10, UR6, UR10, URZ ;  /* 0x0000000a060a7297 */ /* 0x000fd2000fffe03f */
        /* <DEDUP_REMOVED lines=13> */
[----:B------:R-:W-:Y:S02]  /*1420*/  UIADD3.64 UR10, UR6, UR10, URZ ;  /* 0x0000000a060a7297 */ /* 0x000fe4000fffe03f */
[----:B------:R-:W-:-:S06]  /*1430*/  ULEA UR6, UR15, UR14, 0xd ;  /* 0x0000000e0f067291 */ /* 0x000fcc000f8e683f */
[----:B------:R-:W-:Y:S02]  /*1440*/  LEA R11, R88, UR6, 0x1 ;  /* 0x00000006580b7c11 */ /* 0x000fe4000f8e08ff */
[----:B------:R-:W-:Y:S02]  /*1450*/  LEA R113, R17, UR6, 0x1 ;  /* 0x0000000611717c11 */ /* 0x000fe4000f8e08ff */
[----:B------:R-:W-:Y:S02]  /*1460*/  LEA R115, R18, UR6, 0x1 ;  /* 0x0000000612737c11 */ /* 0x000fe4000f8e08ff */
[----:B------:R-:W-:Y:S01]  /*1470*/  LEA R117, R19, UR6, 0x1 ;  /* 0x0000000613757c11 */ /* 0x000fe2000f8e08ff */
[----:B------:R-:W-:-:S06]  /*1480*/  ULEA UR6, UR15, UR17, 0xe ;  /* 0x000000110f067291 */ /* 0x000fcc000f8e703f */
[----:B------:R-:W-:Y:S01]  /*1490*/  LEA R119, R88, UR6, 0x1 ;  /* 0x0000000658777c11 */ /* 0x000fe2000f8e08ff */
[----:B------:R-:W-:Y:S03]  /*14a0*/  HGMMA.64x128x16.F32.BF16 R24, gdesc[UR8], R24, gsb0 ;  /* 0x01e00000081879f0 */ /* 0x000fe60008001818 */
[----:B------:R-:W-:Y:S02]  /*14b0*/  WARPGROUP.DEPBAR.LE gsb0, 0x1 ;  /* 0x00008000000079c5 */ /* 0x000fe40000010100 */
[----:B------:R-:W-:Y:S06]  /*14c0*/  BAR.SYNC.DEFER_BLOCKING 0x0 ;  /* 0x0000000000007b1d */ /* 0x000fec0000010000 */
[----:B------:R-:W-:Y:S01]  /*14d0*/  @!PT LDS RZ, [RZ] ;  /* 0x00000000fffff984 */ /* 0x000fe20000000800 */
[----:B------:R-:W-:Y:S01]  /*14e0*/  @!PT LDS RZ, [RZ] ;  /* 0x00000000fffff984 */ /* 0x000fe20000000800 */
[----:B------:R-:W-:Y:S01]  /*14f0*/  @!PT LDS RZ, [RZ] ;  /* 0x00000000fffff984 */ /* 0x000fe20000000800 */
[----:B------:R1:W-:Y:S04]  /*1500*/  LDGSTS.E.BYPASS.128 [R11], desc[UR18][R8.64], !P0 ;  /* 0x00000000080b7fae */ /* 0x0003e8000c101c52 */
[----:B------:R2:W-:Y:S04]  /*1510*/  LDGSTS.E.BYPASS.128 [R113], desc[UR18][R12.64], !P0 ;  /* 0x000000000c717fae */ /* 0x0005e8000c101c52 */
[----:B------:R3:W-:Y:S01]  /*1520*/  LDGSTS.E.BYPASS.128 [R115], desc[UR18][R2.64], !P0 ;  /* 0x0000000002737fae */ /* 0x0007e2000c101c52 */
[----:B-1----:R-:W-:-:S03]  /*1530*/  IADD3 R8, P2, R96, UR4, RZ ;  /* 0x0000000460087c10 */ /* 0x002fc6000ff5e0ff */
[----:B------:R1:W-:Y:S01]  /*1540*/  LDGSTS.E.BYPASS.128 [R117], desc[UR18][R4.64], !P0 ;  /* 0x0000000004757fae */ /* 0x0003e2000c101c52 */
[----:B------:R-:W-:Y:S02]  /*1550*/  IADD3.X R11, R99, UR5, RZ, P1, !PT ;  /* 0x00000005630b7c10 */ /* 0x000fe40008ffe4ff */
[----:B------:R-:W-:Y:S01]  /*1560*/  IADD3.X R9, R97, UR5, RZ, P2, !PT ;  /* 0x0000000561097c10 */ /* 0x000fe200097fe4ff */
[----:B------:R-:W0:Y:S01]  /*1570*/  LDGDEPBAR ;  /* 0x00000000000079af */ /* 0x000e220000000000 */
[----:B--2---:R-:W-:Y:S02]  /*1580*/  IADD3 R12, P2, R100, UR4, RZ ;  /* 0x00000004640c7c10 */ /* 0x004fe4000ff5e0ff */
[----:B------:R-:W-:Y:S01]  /*1590*/  LEA R113, R17, UR6, 0x1 ;  /* 0x0000000611717c11 */ /* 0x000fe2000f8e08ff */
[----:B------:R2:W-:Y:S01]  /*15a0*/  LDGSTS.E.BYPASS.128 [R119], desc[UR18][R6.64], !P0 ;  /* 0x0000000006777fae */ /* 0x0005e2000c101c52 */
[----:B---3--:R-:W-:Y:S02]  /*15b0*/  IADD3 R2, P1, R102, UR4, RZ ;  /* 0x0000000466027c10 */ /* 0x008fe4000ff3e0ff */
[----:B------:R-:W-:Y:S01]  /*15c0*/  LEA R115, R18, UR6, 0x1 ;  /* 0x0000000612737c11 */ /* 0x000fe2000f8e08ff */
[----:B------:R3:W-:Y:S01]  /*15d0*/  LDGSTS.E.BYPASS.128 [R113], desc[UR18][R8.64], !P0 ;  /* 0x0000000008717fae */ /* 0x0007e2000c101c52 */
[----:B------:R-:W-:-:S02]  /*15e0*/  IADD3.X R13, R101, UR5, RZ, P2, !PT ;  /* 0x00000005650d7c10 */ /* 0x000fc400097fe4ff */
[----:B-1----:R-:W-:Y:S01]  /*15f0*/  IADD3 R4, P2, R104, UR4, RZ ;  /* 0x0000000468047c10 */ /* 0x002fe2000ff5e0ff */
[----:B------:R1:W-:Y:S01]  /*1600*/  LDGSTS.E.BYPASS.128 [R115], desc[UR18][R10.64], !P0 ;  /* 0x000000000a737fae */ /* 0x0003e2000c101c52 */
[----:B------:R-:W-:Y:S02]  /*1610*/  IADD3.X R3, R103, UR5, RZ, P1, !PT ;  /* 0x0000000567037c10 */ /* 0x000fe40008ffe4ff */
[----:B------:R-:W-:Y:S02]  /*1620*/  LEA R117, R19, UR6, 0x1 ;  /* 0x0000000613757c11 */ /* 0x000fe4000f8e08ff */
[----:B--2---:R-:W-:Y:S02]  /*1630*/  IADD3 R6, P1, R107, UR4, RZ ;  /* 0x000000046b067c10 */ /* 0x004fe4000ff3e0ff */
[----:B------:R-:W-:Y:S01]  /*1640*/  LEA R119, R20, UR6, 0x1 ;  /* 0x0000000614777c11 */ /* 0x000fe2000f8e08ff */
[----:B------:R2:W-:Y:S01]  /*1650*/  LDGSTS.E.BYPASS.128 [R117], desc[UR18][R12.64], !P0 ;  /* 0x000000000c757fae */ /* 0x0005e2000c101c52 */
[----:B---3--:R-:W-:Y:S01]  /*1660*/  IADD3 R8, P3, R106, UR4, RZ ;  /* 0x000000046a087c10 */ /* 0x008fe2000ff7e0ff */
[----:B------:R-:W-:Y:S01]  /*1670*/  UIADD3 UR4, UP0, UR4, 0x80, URZ ;  /* 0x0000008004047890 */ /* 0x000fe2000ff1e03f */
[----:B------:R-:W-:Y:S01]  /*1680*/  IADD3.X R5, R105, UR5, RZ, P2, !PT ;  /* 0x0000000569057c10 */ /* 0x000fe200097fe4ff */
[----:B------:R2:W-:Y:S01]  /*1690*/  LDGSTS.E.BYPASS.128 [R119], desc[UR18][R2.64], !P0 ;  /* 0x0000000002777fae */ /* 0x0005e2000c101c52 */
[----:B------:R-:W-:-:S02]  /*16a0*/  LEA R113, R21, UR6, 0x1 ;  /* 0x0000000615717c11 */ /* 0x000fc4000f8e08ff */
[----:B------:R-:W-:Y:S02]  /*16b0*/  IADD3.X R7, R108, UR5, RZ, P1, !PT ;  /* 0x000000056c077c10 */ /* 0x000fe40008ffe4ff */
[----:B-1----:R-:W-:Y:S01]  /*16c0*/  LEA R11, R22, UR6, 0x1 ;  /* 0x00000006160b7c11 */ /* 0x002fe2000f8e08ff */
[----:B------:R2:W-:Y:S01]  /*16d0*/  LDGSTS.E.BYPASS.128 [R113], desc[UR18][R4.64], !P0 ;  /* 0x0000000004717fae */ /* 0x0005e2000c101c52 */
[----:B------:R-:W-:Y:S01]  /*16e0*/  IADD3.X R9, R109, UR5, RZ, P3, !PT ;  /* 0x000000056d097c10 */ /* 0x000fe20009ffe4ff */
[----:B------:R-:W-:Y:S01]  /*16f0*/  UIADD3.X UR5, URZ, UR5, URZ, UP0, !UPT ;  /* 0x000000053f057290 */ /* 0x000fe200087fe43f */
[----:B------:R-:W-:Y:S01]  /*1700*/  LEA R115, R23, UR6, 0x1 ;  /* 0x0000000617737c11 */ /* 0x000fe2000f8e08ff */
[----:B------:R2:W-:Y:S01]  /*1710*/  LDGSTS.E.BYPASS.128 [R11], desc[UR18][R6.64], !P0 ;  /* 0x00000000060b7fae */ /* 0x0005e2000c101c52 */
[----:B------:R-:W-:-:S03]  /*1720*/  UMOV UR6, UR16 ;  /* 0x0000001000067c82 */ /* 0x000fc60008000000 */
[----:B------:R2:W-:Y:S01]  /*1730*/  LDGSTS.E.BYPASS.128 [R115], desc[UR18][R8.64], !P0 ;  /* 0x0000000008737fae */ /* 0x0005e2000c101c52 */
[----:B------:R-:W-:-:S03]  /*1740*/  ISETP.GE.U32.AND P0, PT, R111, 0xbc0, PT ;  /* 0x00000bc06f00780c */ /* 0x000fc60003f06070 */
[----:B------:R-:W0:Y:S10]  /*1750*/  LDGDEPBAR ;  /* 0x00000000000079af */ /* 0x000e340000000000 */
[----:B--2---:R-:W-:Y:S05]  /*1760*/  @!P0 BRA `(.L_x_0) ;  /* 0xfffffff800408947 */ /* 0x004fea000383ffff */
[----:B------:R-:W1:Y:S01]  /*1770*/  S2R R6, SR_TID.X ;  /* 0x0000000000067919 */ /* 0x000e620000002100 */
[----:B------:R-:W-:Y:S02]  /*1780*/  WARPGROUP.DEPBAR.LE gsb0, 0x0 ;  /* 0x00008000000079c5 */ /* 0x000fe40000010000 */
[----:B------:R-:W-:-:S04]  /*1790*/  DEPBAR.LE SB0, 0x0 ;  /* 0x000080000000791a */ /* 0x000fc80000000000 */
[----:B------:R-:W-:Y:S02]  /*17a0*/  F2FP.BF16.F32.PACK_AB R24, R25, R24 ;  /* 0x000000181918723e */ /* 0x000fe400000010ff */
[----:B------:R-:W-:Y:S02]  /*17b0*/  F2FP.BF16.F32.PACK_AB R25, R27, R26 ;  /* 0x0000001a1b19723e */ /* 0x000fe400000010ff */
[----:B------:R-:W-:Y:S02]  /*17c0*/  F2FP.BF16.F32.PACK_AB R32, R33, R32 ;  /* 0x000000202120723e */ /* 0x000fe400000010ff */
[----:B------:R-:W-:Y:S02]  /*17d0*/  F2FP.BF16.F32.PACK_AB R26, R29, R28 ;  /* 0x0000001c1d1a723e */ /* 0x000fe400000010ff */
[----:B------:R-:W-:Y:S02]  /*17e0*/  F2FP.BF16.F32.PACK_AB R27, R31, R30 ;  /* 0x0000001e1f1b723e */ /* 0x000fe400000010ff */
[----:B------:R-:W-:-:S02]  /*17f0*/  F2FP.BF16.F32.PACK_AB R33, R35, R34 ;  /* 0x000000222321723e */ /* 0x000fc400000010ff */
[----:B------:R-:W-:Y:S02]  /*1800*/  F2FP.BF16.F32.PACK_AB R40, R41, R40 ;  /* 0x000000282928723e */ /* 0x000fe400000010ff */
[----:B------:R-:W-:Y:S02]  /*1810*/  F2FP.BF16.F32.PACK_AB R34, R37, R36 ;  /* 0x000000242522723e */ /* 0x000fe400000010ff */
[----:B------:R-:W-:Y:S02]  /*1820*/  F2FP.BF16.F32.PACK_AB R35, R39, R38 ;  /* 0x000000262723723e */ /* 0x000fe400000010ff */
[----:B------:R-:W-:Y:S02]  /*1830*/  F2FP.BF16.F32.PACK_AB R41, R43, R42 ;  /* 0x0000002a2b29723e */ /* 0x000fe400000010ff */
[----:B------:R-:W-:Y:S02]  /*1840*/  F2FP.BF16.F32.PACK_AB R48, R49, R48 ;  /* 0x000000303130723e */ /* 0x000fe400000010ff */
[----:B------:R-:W-:-:S02]  /*1850*/  F2FP.BF16.F32.PACK_AB R42, R45, R44 ;  /* 0x0000002c2d2a723e */ /* 0x000fc400000010ff */
[----:B------:R-:W-:Y:S02]  /*1860*/  F2FP.BF16.F32.PACK_AB R43, R47, R46 ;  /* 0x0000002e2f2b723e */ /* 0x000fe400000010ff */
[--C-:B-1----:R-:W-:Y:S02]  /*1870*/  SHF.R.U32.HI R3, RZ, 0x1, R6.reuse ;  /* 0x00000001ff037819 */ /* 0x102fe40000011606 */
[----:B------:R-:W-:Y:S02]  /*1880*/  SHF.R.U32.HI R4, RZ, 0x5, R6 ;  /* 0x00000005ff047819 */ /* 0x000fe40000011606 */
[----:B------:R-:W-:Y:S02]  /*1890*/  LOP3.LUT R2, R6, 0xf, RZ, 0xc0, !PT ;  /* 0x0000000f06027812 */ /* 0x000fe400078ec0ff */
[----:B------:R-:W-:Y:S02]  /*18a0*/  LOP3.LUT R5, R3, 0x8, RZ, 0xc0, !PT ;  /* 0x0000000803057812 */ /* 0x000fe400078ec0ff */
[----:B------:R-:W-:-:S02]  /*18b0*/  LOP3.LUT R3, R4, 0x3, RZ, 0xc0, !PT ;  /* 0x0000000304037812 */ /* 0x000fc400078ec0ff */
[----:B------:R-:W-:Y:S01]  /*18c0*/  F2FP.BF16.F32.PACK_AB R49, R51, R50 ;  /* 0x000000323331723e */ /* 0x000fe200000010ff */
[----:B------:R-:W-:Y:S01]  /*18d0*/  IMAD R4, R2, 0x88, R5 ;  /* 0x0000008802047824 */ /* 0x000fe200078e0205 */
[----:B------:R-:W-:Y:S01]  /*18e0*/  F2FP.BF16.F32.PACK_AB R56, R57, R56 ;  /* 0x000000383938723e */ /* 0x000fe200000010ff */
[----:B------:R-:W-:Y:S01]  /*18f0*/  IMAD.SHL.U32 R5, R3, 0x2, RZ ;  /* 0x0000000203057824 */ /* 0x000fe200078e00ff */
[----:B------:R-:W-:Y:S01]  /*1900*/  F2FP.BF16.F32.PACK_AB R50, R53, R52 ;  /* 0x000000343532723e */ /* 0x000fe200000010ff */
[----:B------:R-:W-:Y:S01]  /*1910*/  IMAD R4, R3, 0x880, R4 ;  /* 0x0000088003047824 */ /* 0x000fe200078e0204 */
[----:B------:R-:W-:Y:S02]  /*1920*/  F2FP.BF16.F32.PACK_AB R51, R55, R54 ;  /* 0x000000363733723e */ /* 0x000fe400000010ff */
[----:B------:R-:W-:Y:S02]  /*1930*/  F2FP.BF16.F32.PACK_AB R57, R59, R58 ;  /* 0x0000003a3b39723e */ /* 0x000fe400000010ff */
[----:B------:R-:W-:Y:S01]  /*1940*/  LEA R4, R4, UR14, 0x1 ;  /* 0x0000000e04047c11 */ /* 0x000fe2000f8e08ff */
[----:B------:R-:W-:Y:S01]  /*1950*/  BAR.SYNC.DEFER_BLOCKING 0x0 ;  /* 0x0000000000007b1d */ /* 0x000fe20000010000 */
        /* <DEDUP_REMOVED lines=11> */
[----:B------:R-:W-:Y:S01]  /*1a10*/  F2FP.BF16.F32.PACK_AB R81, R83, R82 ;  /* 0x000000525351723e */ /* 0x000fe200000010ff */
[----:B------:R1:W-:Y:S01]  /*1a20*/  STSM.16.M88.4 [R4], R24 ;  /* 0x0000001804007844 */ /* 0x0003e20000000200 */
[----:B------:R-:W-:-:S02]  /*1a30*/  F2FP.BF16.F32.PACK_AB R82, R85, R84 ;  /* 0x000000545552723e */ /* 0x000fc400000010ff */
[----:B------:R-:W-:Y:S01]  /*1a40*/  F2FP.BF16.F32.PACK_AB R83, R87, R86 ;  /* 0x000000565753723e */ /* 0x000fe200000010ff */
[----:B------:R2:W-:Y:S01]  /*1a50*/  STSM.16.M88.4 [R4+0x20], R32 ;  /* 0x0000202004007844 */ /* 0x0005e20000000200 */
[----:B------:R-:W-:-:S03]  /*1a60*/  SHF.R.U32.HI R7, RZ, 0x4, R6 ;  /* 0x00000004ff077819 */ /* 0x000fc60000011606 */
[----:B------:R-:W-:Y:S01]  /*1a70*/  STSM.16.M88.4 [R4+0x40], R40 ;  /* 0x0000402804007844 */ /* 0x000fe20000000200 */
[----:B------:R-:W-:Y:S01]  /*1a80*/  SGXT.U32 R2, R7, 0x1 ;  /* 0x000000010702781a */ /* 0x000fe20000000000 */
[----:B------:R-:W-:Y:S02]  /*1a90*/  IMAD.SHL.U32 R7, R6, 0x8, RZ ;  /* 0x0000000806077824 */ /* 0x000fe400078e00ff */
[----:B------:R-:W-:Y:S01]  /*1aa0*/  STSM.16.M88.4 [R4+0x60], R48 ;  /* 0x0000603004007844 */ /* 0x000fe20000000200 */
[----:B------:R-:W-:Y:S02]  /*1ab0*/  LOP3.LUT R5, R5, R2, RZ, 0xfc, !PT ;  /* 0x0000000205057212 */ /* 0x000fe400078efcff */
[----:B------:R-:W-:Y:S01]  /*1ac0*/  LOP3.LUT R2, R7, 0x78, RZ, 0xc0, !PT ;  /* 0x0000007807027812 */ /* 0x000fe200078ec0ff */
[----:B------:R-:W-:Y:S01]  /*1ad0*/  STSM.16.M88.4 [R4+0x80], R56 ;  /* 0x0000803804007844 */ /* 0x000fe20000000200 */
[----:B-1----:R-:W-:-:S03]  /*1ae0*/  LOP3.LUT R24, R14, 0x78, R7, 0xf8, !PT ;  /* 0x000000780e187812 */ /* 0x002fc600078ef807 */
[----:B------:R-:W-:Y:S01]  /*1af0*/  STSM.16.M88.4 [R4+0xa0], R64 ;  /* 0x0000a04004007844 */ /* 0x000fe20000000200 */
[----:B------:R-:W-:Y:S01]  /*1b00*/  IMAD R2, R5, 0x88, R2 ;  /* 0x0000008805027824 */ /* 0x000fe200078e0202 */
[----:B------:R-:W-:Y:S02]  /*1b10*/  SHF.R.U32.HI R5, RZ, 0x4, R6 ;  /* 0x00000004ff057819 */ /* 0x000fe40000011606 */
[----:B------:R-:W-:Y:S01]  /*1b20*/  STSM.16.M88.4 [R4+0xc0], R72 ;  /* 0x0000c04804007844 */ /* 0x000fe20000000200 */
[----:B------:R-:W-:Y:S02]  /*1b30*/  ISETP.GE.AND P0, PT, R24, 0xc00, PT ;  /* 0x00000c001800780c */ /* 0x000fe40003f06270 */
[----:B------:R-:W-:Y:S01]  /*1b40*/  LEA R36, R2, UR14, 0x1 ;  /* 0x0000000e02247c11 */ /* 0x000fe2000f8e08ff */
[----:B------:R-:W-:Y:S01]  /*1b50*/  STSM.16.M88.4 [R4+0xe0], R80 ;  /* 0x0000e05004007844 */ /* 0x000fe20000000200 */
[----:B------:R-:W-:Y:S01]  /*1b60*/  SGXT.U32 R5, R5, 0x3 ;  /* 0x000000030505781a */ /* 0x000fe20000000000 */
[----:B------:R-:W1:Y:S08]  /*1b70*/  LDC.64 R2, c[0x0][0x220] ;  /* 0x00008800ff027b82 */ /* 0x000e700000000a00 */
[----:B------:R-:W-:Y:S01]  /*1b80*/  BAR.SYNC.DEFER_BLOCKING 0x0 ;  /* 0x0000000000007b1d */ /* 0x000fe20000010000 */
[----:B------:R-:W-:-:S04]  /*1b90*/  LOP3.LUT R27, R5, R0, RZ, 0xfc, !PT ;  /* 0x00000000051b7212 */ /* 0x000fc800078efcff */
[C---:B------:R-:W-:Y:S01]  /*1ba0*/  ISETP.LT.AND P1, PT, R27.reuse, 0x1000, !P0 ;  /* 0x000010001b00780c */ /* 0x040fe20004721270 */
[C---:B------:R-:W-:Y:S01]  /*1bb0*/  IMAD R37, R27.reuse, 0xc00, R24 ;  /* 0x00000c001b257824 */ /* 0x040fe200078e0218 */
[C---:B------:R-:W-:Y:S02]  /*1bc0*/  LOP3.LUT R25, R27.reuse, 0x10, RZ, 0xfc, !PT ;  /* 0x000000101b197812 */ /* 0x040fe400078efcff */
[----:B------:R-:W-:Y:S01]  /*1bd0*/  LOP3.LUT R24, R27, 0x18, RZ, 0xfc, !PT ;  /* 0x000000181b187812 */ /* 0x000fe200078efcff */
[----:B------:R-:W-:Y:S01]  /*1be0*/  VIADD R29, R37, 0x6000 ;  /* 0x00006000251d7836 */ /* 0x000fe20000000000 */
[----:B------:R-:W-:Y:S01]  /*1bf0*/  LOP3.LUT R26, R27, 0x8, RZ, 0xfc, !PT ;  /* 0x000000081b1a7812 */ /* 0x000fe200078efcff */
[----:B------:R-:W-:Y:S01]  /*1c00*/  VIADD R31, R37, 0x12000 ;  /* 0x00012000251f7836 */ /* 0x000fe20000000000 */
[----:B------:R-:W-:Y:S01]  /*1c10*/  LOP3.LUT R0, R27, 0x20, RZ, 0xfc, !PT ;  /* 0x000000201b007812 */ /* 0x000fe200078efcff */
[----:B--2---:R-:W-:Y:S01]  /*1c20*/  VIADD R33, R37, 0x18000 ;  /* 0x0001800025217836 */ /* 0x004fe20000000000 */
[----:B------:R-:W-:Y:S01]  /*1c30*/  ISETP.LT.AND P5, PT, R25, 0x1000, !P0 ;  /* 0x000010001900780c */ /* 0x000fe200047a1270 */
[C---:B------:R-:W-:Y:S01]  /*1c40*/  VIADD R35, R37.reuse, 0x1e000 ;  /* 0x0001e00025237836 */ /* 0x040fe20000000000 */
[----:B------:R-:W-:Y:S01]  /*1c50*/  ISETP.LT.AND P4, PT, R24, 0x1000, !P0 ;  /* 0x000010001800780c */ /* 0x000fe20004781270 */
[----:B------:R-:W-:Y:S01]  /*1c60*/  VIADD R39, R37, 0x24000 ;  /* 0x0002400025277836 */ /* 0x000fe20000000000 */
[----:B------:R-:W-:-:S02]  /*1c70*/  ISETP.LT.AND P6, PT, R26, 0x1000, !P0 ;  /* 0x000010001a00780c */ /* 0x000fc400047c1270 */
[----:B------:R-:W-:Y:S01]  /*1c80*/  LOP3.LUT R30, R27, 0x28, RZ, 0xfc, !PT ;  /* 0x000000281b1e7812 */ /* 0x000fe200078efcff */
[--C-:B-1----:R-:W-:Y:S01]  /*1c90*/  IMAD.WIDE R24, R37, 0x2, R2.reuse ;  /* 0x0000000225187825 */ /* 0x102fe200078e0202 */
[----:B------:R-:W-:Y:S01]  /*1ca0*/  ISETP.LT.AND P3, PT, R0, 0x1000, !P0 ;  /* 0x000010000000780c */ /* 0x000fe20004761270 */
[----:B------:R-:W1:Y:S01]  /*1cb0*/  LDS.128 R44, [R36] ;  /* 0x00000000242c7984 */ /* 0x000e620000000c00 */
[C---:B------:R-:W-:Y:S02]  /*1cc0*/  LOP3.LUT R28, R27.reuse, 0x30, RZ, 0xfc, !PT ;  /* 0x000000301b1c7812 */ /* 0x040fe400078efcff */
[----:B------:R-:W-:Y:S01]  /*1cd0*/  LOP3.LUT R0, R27, 0x38, RZ, 0xfc, !PT ;  /* 0x000000381b007812 */ /* 0x000fe200078efcff */
[----:B------:R-:W2:Y:S01]  /*1ce0*/  LDS.128 R52, [R36+0x880] ;  /* 0x0008800024347984 */ /* 0x000ea20000000c00 */
[----:B------:R-:W-:Y:S01]  /*1cf0*/  IMAD.WIDE R26, R29, 0x2, R2 ;  /* 0x000000021d1a7825 */ /* 0x000fe200078e0202 */
[----:B------:R-:W-:Y:S02]  /*1d00*/  ISETP.LT.AND P2, PT, R30, 0x1000, !P0 ;  /* 0x000010001e00780c */ /* 0x000fe40004741270 */
[----:B------:R-:W3:Y:S01]  /*1d10*/  LDS.128 R20, [R36+0x1100] ;  /* 0x0011000024147984 */ /* 0x000ee20000000c00 */
[----:B------:R-:W-:-:S02]  /*1d20*/  VIADD R29, R37, 0xc000 ;  /* 0x0000c000251d7836 */ /* 0x000fc40000000000 */
[--C-:B------:R-:W-:Y:S01]  /*1d30*/  IMAD.WIDE R30, R31, 0x2, R2.reuse ;  /* 0x000000021f1e7825 */ /* 0x100fe200078e0202 */
[----:B------:R-:W4:Y:S04]  /*1d40*/  LDS.128 R16, [R36+0x1980] ;  /* 0x0019800024107984 */ /* 0x000f280000000c00 */
[----:B------:R-:W5:Y:S04]  /*1d50*/  LDS.128 R12, [R36+0x2200] ;  /* 0x00220000240c7984 */ /* 0x000f680000000c00 */
[----:B------:R-:W5:Y:S04]  /*1d60*/  LDS.128 R8, [R36+0x2a80] ;  /* 0x002a800024087984 */ /* 0x000f680000000c00 */
[----:B------:R-:W5:Y:S04]  /*1d70*/  LDS.128 R4, [R36+0x3300] ;  /* 0x0033000024047984 */ /* 0x000f680000000c00 */
[----:B-1----:R1:W-:Y:S01]  /*1d80*/  @P1 STG.E.128 desc[UR18][R24.64], R44 ;  /* 0x0000002c18001986 */ /* 0x0023e2000c101d12 */
[----:B------:R-:W-:Y:S01]  /*1d90*/  ISETP.LT.AND P1, PT, R28, 0x1000, !P0 ;  /* 0x000010001c00780c */ /* 0x000fe20004721270 */
[--C-:B------:R-:W-:Y:S01]  /*1da0*/  IMAD.WIDE R28, R29, 0x2, R2.reuse ;  /* 0x000000021d1c7825 */ /* 0x100fe200078e0202 */
[----:B------:R-:W-:Y:S01]  /*1db0*/  ISETP.LT.AND P0, PT, R0, 0x1000, !P0 ;  /* 0x000010000000780c */ /* 0x000fe20004701270 */
[----:B--2---:R2:W-:Y:S04]  /*1dc0*/  @P6 STG.E.128 desc[UR18][R26.64], R52 ;  /* 0x000000341a006986 */ /* 0x0045e8000c101d12 */
[----:B---3--:R2:W-:Y:S04]  /*1dd0*/  @P5 STG.E.128 desc[UR18][R28.64], R20 ;  /* 0x000000141c005986 */ /* 0x0085e8000c101d12 */
[----:B----4-:R2:W-:Y:S01]  /*1de0*/  @P4 STG.E.128 desc[UR18][R30.64], R16 ;  /* 0x000000101e004986 */ /* 0x0105e2000c101d12 */
[----:B-1----:R-:W-:-:S04]  /*1df0*/  IMAD.WIDE R24, R33, 0x2, R2 ;  /* 0x0000000221187825 */ /* 0x002fc800078e0202 */
[--C-:B------:R-:W-:Y:S01]  /*1e00*/  IMAD.WIDE R32, R35, 0x2, R2.reuse ;  /* 0x0000000223207825 */ /* 0x100fe200078e0202 */
[----:B-----5:R2:W-:Y:S03]  /*1e10*/  @P3 STG.E.128 desc[UR18][R24.64], R12 ;  /* 0x0000000c18003986 */ /* 0x0205e6000c101d12 */
[----:B------:R-:W-:Y:S01]  /*1e20*/  IMAD.WIDE R34, R39, 0x2, R2 ;  /* 0x0000000227227825 */ /* 0x000fe200078e0202 */
[----:B------:R2:W-:Y:S04]  /*1e30*/  @P2 STG.E.128 desc[UR18][R32.64], R8 ;  /* 0x0000000820002986 */ /* 0x0005e8000c101d12 */
[----:B------:R2:W-:Y:S01]  /*1e40*/  @P1 STG.E.128 desc[UR18][R34.64], R4 ;  /* 0x0000000422001986 */ /* 0x0005e2000c101d12 */
[----:B------:R-:W-:Y:S05]  /*1e50*/  @!P0 EXIT ;  /* 0x000000000000894d */ /* 0x000fea0003800000 */
[----:B--2---:R-:W1:Y:S01]  /*1e60*/  LDS.128 R4, [R36+0x3b80] ;  /* 0x003b800024047984 */ /* 0x004e620000000c00 */
[----:B------:R-:W-:-:S04]  /*1e70*/  VIADD R37, R37, 0x2a000 ;  /* 0x0002a00025257836 */ /* 0x000fc80000000000 */
[----:B------:R-:W-:-:S05]  /*1e80*/  IMAD.WIDE R2, R37, 0x2, R2 ;  /* 0x0000000225027825 */ /* 0x000fca00078e0202 */
[----:B-1----:R-:W-:Y:S01]  /*1e90*/  STG.E.128 desc[UR18][R2.64], R4 ;  /* 0x0000000402007986 */ /* 0x002fe2000c101d12 */
[----:B------:R-:W-:Y:S05]  /*1ea0*/  EXIT ;  /* 0x000000000000794d */ /* 0x000fea0003800000 */
.L_x_1:
[----:B------:R-:W-:-:S00]  /*1eb0*/  BRA `(.L_x_1) ;  /* 0xfffffffc00fc7947 */ /* 0x000fc0000383ffff */
[----:B------:R-:W-:-:S00]  /*1ec0*/  NOP ;  /* 0x0000000000007918 */ /* 0x000fc00000000000 */
        /* <DEDUP_REMOVED lines=11> */
.L_x_2:


//--------------------- .nv.shared.triton_mm      --------------------------
	.section	.nv.shared.triton_mm,"aw",@nobits
	.sectionflags	@""
	.align	16
	.zero		1024


//--------------------- .nv.constant0.triton_mm   --------------------------
	.section	.nv.constant0.triton_mm,"a",@progbits
	.sectionflags	@""
	.align	4
.nv.constant0.triton_mm:
	.zero		552
